	.target	sm_90a

	.elftype	@"ET_EXEC"


//--------------------- .note.nv.tkinfo           --------------------------
	.section	.note.nv.tkinfo,"",@"SHT_NOTE"
	.sectionflags	@"SHF_NOTE_NV_TKINFO"
	.tkinfo
        /*0018*/ 	.word	0x00000002
        /*0030*/ 	.string	""
        /*0030*/ 	.string	"ptxas"
        /*0030*/ 	.string	"Cuda compilation tools, release 13.0, V13.0.88"
        /*0030*/ 	.string	"Build cuda_13.0.r13.0/compiler.36424714_0"
        /*0030*/ 	.string	"-arch sm_90a -m 64 "



//--------------------- .note.nv.cuinfo           --------------------------
	.section	.note.nv.cuinfo,"",@"SHT_NOTE"
	.sectionflags	@"SHF_NOTE_NV_CUINFO"
        /*0018*/ 	.short	0x0002
        /*001a*/ 	.short	0x005a
        /*001c*/ 	.short	0x0082
	.zero		2


//--------------------- .nv.info                  --------------------------
	.section	.nv.info,"",@"SHT_CUDA_INFO"
	.align	4


	//----- nvinfo : EIATTR_REGCOUNT
	.align		4
        /*0000*/ 	.byte	0x04, 0x2f
        /*0002*/ 	.short	(.L_15 - .L_14)
	.align		4
.L_14:
        /*0004*/ 	.word	index@(_ZN7cutlass13device_kernelINS_4gemm6kernel13GemmUniversalIN4cute5tupleIJiiiiEEENS1_10collective13CollectiveMmaINS1_34MainloopSm90TmaGmmaWarpSpecializedILi7ENS5_IJNS4_1CILi1EEESB_SB_EEENS1_35KernelTmaWarpSpecializedCooperativeEEENS5_IJNSA_ILi256EEESF_NSA_ILi32EEEEEENS_10bfloat16_tENS5_IJlSB_lEEESI_SJ_NS4_8TiledMMAINS4_8MMA_AtomIJNS4_4SM904GMMA28MMA_64x256x16_F32BF16BF16_SSILNSN_5MajorE0ELSP_0ELNSN_7ScaleInE1ELSQ_1EEEEEENS4_6LayoutINS5_IJNSA_ILi2EEESB_SB_EEENS5_IJSB_NSA_ILi0EEESW_EEEEENS5_IJNS4_10UnderscoreESZ_SZ_EEEEENS4_13SM90_TMA_LOADENS4_14ComposedLayoutINS4_7SwizzleILi2ELi4ELi3EEENS4_18smem_ptr_flag_bitsILi16EEENST_INS5_IJNSA_ILi8EEESG_EEENS5_IJSG_SB_EEEEEEEvNS4_8identityES12_S1C_vS1D_EENS_8epilogue10collective6detail29Sm90TmaWarpSpecializedAdapterINS1G_15DefaultEpilogueISI_SJ_SJ_NS1F_6thread17LinearCombinationISI_Li1EffLNS1K_9ScaleType4KindE0ELNS_15FloatRoundStyleE2ESI_EENS1_15EpilogueDefaultEEEEEvvEEEEvNT_6ParamsE)
        /*0008*/ 	.word	0x000000a8


	//----- nvinfo : EIATTR_FRAME_SIZE
	.align		4
.L_15:
        /*000c*/ 	.byte	0x04, 0x11
        /*000e*/ 	.short	(.L_17 - .L_16)
	.align		4
.L_16:
        /*0010*/ 	.word	index@(_ZN7cutlass13device_kernelINS_4gemm6kernel13GemmUniversalIN4cute5tupleIJiiiiEEENS1_10collective13CollectiveMmaINS1_34MainloopSm90TmaGmmaWarpSpecializedILi7ENS5_IJNS4_1CILi1EEESB_SB_EEENS1_35KernelTmaWarpSpecializedCooperativeEEENS5_IJNSA_ILi256EEESF_NSA_ILi32EEEEEENS_10bfloat16_tENS5_IJlSB_lEEESI_SJ_NS4_8TiledMMAINS4_8MMA_AtomIJNS4_4SM904GMMA28MMA_64x256x16_F32BF16BF16_SSILNSN_5MajorE0ELSP_0ELNSN_7ScaleInE1ELSQ_1EEEEEENS4_6LayoutINS5_IJNSA_ILi2EEESB_SB_EEENS5_IJSB_NSA_ILi0EEESW_EEEEENS5_IJNS4_10UnderscoreESZ_SZ_EEEEENS4_13SM90_TMA_LOADENS4_14ComposedLayoutINS4_7SwizzleILi2ELi4ELi3EEENS4_18smem_ptr_flag_bitsILi16EEENST_INS5_IJNSA_ILi8EEESG_EEENS5_IJSG_SB_EEEEEEEvNS4_8identityES12_S1C_vS1D_EENS_8epilogue10collective6detail29Sm90TmaWarpSpecializedAdapterINS1G_15DefaultEpilogueISI_SJ_SJ_NS1F_6thread17LinearCombinationISI_Li1EffLNS1K_9ScaleType4KindE0ELNS_15FloatRoundStyleE2ESI_EENS1_15EpilogueDefaultEEEEEvvEEEEvNT_6ParamsE)
        /*0014*/ 	.word	0x000004c0


	//----- nvinfo : EIATTR_MIN_STACK_SIZE
	.align		4
.L_17:
        /*0018*/ 	.byte	0x04, 0x12
        /*001a*/ 	.short	(.L_19 - .L_18)
	.align		4
.L_18:
        /*001c*/ 	.word	index@(_ZN7cutlass13device_kernelINS_4gemm6kernel13GemmUniversalIN4cute5tupleIJiiiiEEENS1_10collective13CollectiveMmaINS1_34MainloopSm90TmaGmmaWarpSpecializedILi7ENS5_IJNS4_1CILi1EEESB_SB_EEENS1_35KernelTmaWarpSpecializedCooperativeEEENS5_IJNSA_ILi256EEESF_NSA_ILi32EEEEEENS_10bfloat16_tENS5_IJlSB_lEEESI_SJ_NS4_8TiledMMAINS4_8MMA_AtomIJNS4_4SM904GMMA28MMA_64x256x16_F32BF16BF16_SSILNSN_5MajorE0ELSP_0ELNSN_7ScaleInE1ELSQ_1EEEEEENS4_6LayoutINS5_IJNSA_ILi2EEESB_SB_EEENS5_IJSB_NSA_ILi0EEESW_EEEEENS5_IJNS4_10UnderscoreESZ_SZ_EEEEENS4_13SM90_TMA_LOADENS4_14ComposedLayoutINS4_7SwizzleILi2ELi4ELi3EEENS4_18smem_ptr_flag_bitsILi16EEENST_INS5_IJNSA_ILi8EEESG_EEENS5_IJSG_SB_EEEEEEEvNS4_8identityES12_S1C_vS1D_EENS_8epilogue10collective6detail29Sm90TmaWarpSpecializedAdapterINS1G_15DefaultEpilogueISI_SJ_SJ_NS1F_6thread17LinearCombinationISI_Li1EffLNS1K_9ScaleType4KindE0ELNS_15FloatRoundStyleE2ESI_EENS1_15EpilogueDefaultEEEEEvvEEEEvNT_6ParamsE)
        /*0020*/ 	.word	0x000004c0
.L_19:


//--------------------- .nv.compat                --------------------------
	.section	.nv.compat,"",@"SHT_CUDA_COMPAT_INFO"
	.align	4
        /*0000*/ 	.byte	0x02, 0x09, 0x01, 0x00, 0x02, 0x02, 0x04, 0x00, 0x02, 0x05, 0x05, 0x00, 0x03, 0x07, 0x01, 0x01
        /*0010*/ 	.byte	0x02, 0x03, 0x01, 0x00, 0x02, 0x06, 0x01, 0x00, 0x04, 0x0b, 0x08, 0x00, 0x00, 0x00, 0x00, 0x00
        /*0020*/ 	.byte	0x00, 0x00, 0x00, 0x00


//--------------------- .nv.info._ZN7cutlass13device_kernelINS_4gemm6kernel13GemmUniversalIN4cute5tupleIJiiiiEEENS1_10collective13CollectiveMmaINS1_34MainloopSm90TmaGmmaWarpSpecializedILi7ENS5_IJNS4_1CILi1EEESB_SB_EEENS1_35KernelTmaWarpSpecializedCooperativeEEENS5_IJNSA_ILi256EEESF_NSA_ILi32EEEEEENS_10bfloat16_tENS5_IJlSB_lEEESI_SJ_NS4_8TiledMMAINS4_8MMA_AtomIJNS4_4SM904GMMA28MMA_64x256x16_F32BF16BF16_SSILNSN_5MajorE0ELSP_0ELNSN_7ScaleInE1ELSQ_1EEEEEENS4_6LayoutINS5_IJNSA_ILi2EEESB_SB_EEENS5_IJSB_NSA_ILi0EEESW_EEEEENS5_IJNS4_10UnderscoreESZ_SZ_EEEEENS4_13SM90_TMA_LOADENS4_14ComposedLayoutINS4_7SwizzleILi2ELi4ELi3EEENS4_18smem_ptr_flag_bitsILi16EEENST_INS5_IJNSA_ILi8EEESG_EEENS5_IJSG_SB_EEEEEEEvNS4_8identityES12_S1C_vS1D_EENS_8epilogue10collective6detail29Sm90TmaWarpSpecializedAdapterINS1G_15DefaultEpilogueISI_SJ_SJ_NS1F_6thread17LinearCombinationISI_Li1EffLNS1K_9ScaleType4KindE0ELNS_15FloatRoundStyleE2ESI_EENS1_15EpilogueDefaultEEEEEvvEEEEvNT_6ParamsE --------------------------
	.section	.nv.info._ZN7cutlass13device_kernelINS_4gemm6kernel13GemmUniversalIN4cute5tupleIJiiiiEEENS1_10collective13CollectiveMmaINS1_34MainloopSm90TmaGmmaWarpSpecializedILi7ENS5_IJNS4_1CILi1EEESB_SB_EEENS1_35KernelTmaWarpSpecializedCooperativeEEENS5_IJNSA_ILi256EEESF_NSA_ILi32EEEEEENS_10bfloat16_tENS5_IJlSB_lEEESI_SJ_NS4_8TiledMMAINS4_8MMA_AtomIJNS4_4SM904GMMA28MMA_64x256x16_F32BF16BF16_SSILNSN_5MajorE0ELSP_0ELNSN_7ScaleInE1ELSQ_1EEEEEENS4_6LayoutINS5_IJNSA_ILi2EEESB_SB_EEENS5_IJSB_NSA_ILi0EEESW_EEEEENS5_IJNS4_10UnderscoreESZ_SZ_EEEEENS4_13SM90_TMA_LOADENS4_14ComposedLayoutINS4_7SwizzleILi2ELi4ELi3EEENS4_18smem_ptr_flag_bitsILi16EEENST_INS5_IJNSA_ILi8EEESG_EEENS5_IJSG_SB_EEEEEEEvNS4_8identityES12_S1C_vS1D_EENS_8epilogue10collective6detail29Sm90TmaWarpSpecializedAdapterINS1G_15DefaultEpilogueISI_SJ_SJ_NS1F_6thread17LinearCombinationISI_Li1EffLNS1K_9ScaleType4KindE0ELNS_15FloatRoundStyleE2ESI_EENS1_15EpilogueDefaultEEEEEvvEEEEvNT_6ParamsE,"",@"SHT_CUDA_INFO"
	.sectionflags	@""
	.align	4


	//----- nvinfo : EIATTR_CUDA_API_VERSION
	.align		4
        /*0000*/ 	.byte	0x04, 0x37
        /*0002*/ 	.short	(.L_21 - .L_20)
.L_20:
        /*0004*/ 	.word	0x00000082


	//----- nvinfo : EIATTR_KPARAM_INFO
	.align		4
.L_21:
        /*0008*/ 	.byte	0x04, 0x17
        /*000a*/ 	.short	(.L_23 - .L_22)
.L_22:
        /*000c*/ 	.word	0x00000000
        /*0010*/ 	.short	0x0000
        /*0012*/ 	.short	0x0070
        /*0014*/ 	.byte	0x00, 0xf0, 0x01, 0x10


	//----- nvinfo : EIATTR_SPARSE_MMA_MASK
	.align		4
.L_23:
        /*0018*/ 	.byte	0x03, 0x50
        /*001a*/ 	.short	0x0000


	//----- nvinfo : EIATTR_MAXREG_COUNT
	.align		4
        /*001c*/ 	.byte	0x03, 0x1b
        /*001e*/ 	.short	0x00a8


	//----- nvinfo : EIATTR_NUM_BARRIERS
	.align		4
        /*0020*/ 	.byte	0x02, 0x4c
        /*0022*/ 	.byte	0x01
	.zero		1


	//----- nvinfo : EIATTR_EXTERNS
	.align		4
        /*0024*/ 	.byte	0x04, 0x0f
        /*0026*/ 	.short	(.L_25 - .L_24)


	//   ....[0]....
	.align		4
.L_24:
        /*0028*/ 	.word	index@(__assertfail)


	//----- nvinfo : EIATTR_ANNOTATIONS
	.align		4
.L_25:
        /*002c*/ 	.byte	0x04, 0x55
        /*002e*/ 	.short	(.L_27 - .L_26)


	//   ....[0]....
.L_26:
        /*0030*/ 	.word	0x00000001
        /*0034*/ 	.byte	0xf0, 0x06, 0x00, 0x00, 0x01, 0x00, 0x00, 0x00, 0x10, 0x07, 0x00, 0x00, 0x01, 0x00, 0x00, 0x00
        /* <DEDUP_REMOVED lines=377> */
        /*17d4*/ 	.byte	0xd0, 0x6d, 0x01, 0x00


	//----- nvinfo : EIATTR_MERCURY_ISA_VERSION
	.align		4
.L_27:
        /*17d8*/ 	.byte	0x03, 0x5f
        /*17da*/ 	.short	0x0101


	//----- nvinfo : EIATTR_INT_WARP_WIDE_INSTR_OFFSETS
	.align		4
        /*17dc*/ 	.byte	0x04, 0x31
        /*17de*/ 	.short	(.L_29 - .L_28)


	//   ....[0]....
.L_28:
        /*17e0*/ 	.word	0x00000560


	//   ....[1]....
        /*17e4*/ 	.word	0x00000570


	//   ....[2]....
        /*17e8*/ 	.word	0x00000600


	//----- nvinfo : EIATTR_COOP_GROUP_MASK_REGIDS
	.align		4
.L_29:
        /*17ec*/ 	.byte	0x04, 0x29
        /*17ee*/ 	.short	(.L_31 - .L_30)


	//   ....[0]....
.L_30:
        /*17f0*/ 	.word	0xffffffff


	//   ....[1]....
        /*17f4*/ 	.word	0xffffffff


	//   ....[2]....
        /*17f8*/ 	.word	0xffffffff


	//   ....[3]....
        /*17fc*/ 	.word	0xffffffff


	//   ....[4]....
        /*1800*/ 	.word	0xffffffff


	//----- nvinfo : EIATTR_COOP_GROUP_INSTR_OFFSETS
	.align		4
.L_31:
        /*1804*/ 	.byte	0x04, 0x28
        /*1806*/ 	.short	(.L_33 - .L_32)


	//   ....[0]....
.L_32:
        /*1808*/ 	.word	0x00000070


	//   ....[1]....
        /*180c*/ 	.word	0x00000080


	//   ....[2]....
        /*1810*/ 	.word	0x000001a0


	//   ....[3]....
        /*1814*/ 	.word	0x00000410


	//   ....[4]....
        /*1818*/ 	.word	0x000011d0


	//----- nvinfo : EIATTR_REG_RECONFIG
	.align		4
.L_33:
        /*181c*/ 	.byte	0x01, 0x54
	.zero		2


	//----- nvinfo : EIATTR_SYSCALL_OFFSETS
	.align		4
        /*1820*/ 	.byte	0x04, 0x46
        /*1822*/ 	.short	(.L_35 - .L_34)


	//   ....[0]....
.L_34:
        /*1824*/ 	.word	0x00001380


	//----- nvinfo : EIATTR_MBARRIER_INSTR_OFFSETS
	.align		4
.L_35:
        /*1828*/ 	.byte	0x04, 0x39
        /*182a*/ 	.short	(.L_37 - .L_36)


	//   ....[0]....
.L_36:
        /*182c*/ 	.word	0x00000320
        /*1830*/ 	.word	0x000000ff
        /*1834*/ 	.word	0x00000000
        /*1838*/ 	.short	0x0100
        /*183a*/ 	.byte	0x08
	.zero		1


	//   ....[1]....
        /*183c*/ 	.word	0x00000330
        /*1840*/ 	.word	0x000000ff
        /*1844*/ 	.word	0x00000038
        /*1848*/ 	.short	0x0100
        /*184a*/ 	.byte	0x08
	.zero		1


	//   ....[2]....
        /*184c*/ 	.word	0x00000340
        /*1850*/ 	.word	0x000000ff
        /*1854*/ 	.word	0x00000008
        /*1858*/ 	.short	0x0100
        /*185a*/ 	.byte	0x08
	.zero		1


	//   ....[3]....
        /*185c*/ 	.word	0x00000350
        /*1860*/ 	.word	0x000000ff
        /*1864*/ 	.word	0x00000040
        /*1868*/ 	.short	0x0100
        /*186a*/ 	.byte	0x08
	.zero		1


	//   ....[4]....
        /*186c*/ 	.word	0x00000360
        /*1870*/ 	.word	0x000000ff
        /*1874*/ 	.word	0x00000010
        /*1878*/ 	.short	0x0100
        /*187a*/ 	.byte	0x08
	.zero		1


	//   ....[5]....
        /*187c*/ 	.word	0x00000370
        /*1880*/ 	.word	0x000000ff
        /*1884*/ 	.word	0x00000048
        /*1888*/ 	.short	0x0100
        /*188a*/ 	.byte	0x08
	.zero		1


	//   ....[6]....
        /*188c*/ 	.word	0x00000380
        /*1890*/ 	.word	0x000000ff
        /*1894*/ 	.word	0x00000018
        /*1898*/ 	.short	0x0100
        /*189a*/ 	.byte	0x08
	.zero		1


	//   ....[7]....
        /*189c*/ 	.word	0x00000390
        /*18a0*/ 	.word	0x000000ff
        /*18a4*/ 	.word	0x00000050
        /*18a8*/ 	.short	0x0100
        /*18aa*/ 	.byte	0x08
	.zero		1


	//   ....[8]....
        /*18ac*/ 	.word	0x000003a0
        /*18b0*/ 	.word	0x000000ff
        /*18b4*/ 	.word	0x00000020
        /*18b8*/ 	.short	0x0100
        /*18ba*/ 	.byte	0x08
	.zero		1


	//   ....[9]....
        /*18bc*/ 	.word	0x000003b0
        /*18c0*/ 	.word	0x000000ff
        /*18c4*/ 	.word	0x00000058
        /*18c8*/ 	.short	0x0100
        /*18ca*/ 	.byte	0x08
	.zero		1


	//   ....[10]....
        /*18cc*/ 	.word	0x000003c0
        /*18d0*/ 	.word	0x000000ff
        /*18d4*/ 	.word	0x00000028
        /*18d8*/ 	.short	0x0100
        /*18da*/ 	.byte	0x08
	.zero		1


	//   ....[11]....
        /*18dc*/ 	.word	0x000003d0
        /*18e0*/ 	.word	0x000000ff
        /*18e4*/ 	.word	0x00000060
        /*18e8*/ 	.short	0x0100
        /*18ea*/ 	.byte	0x08
	.zero		1


	//   ....[12]....
        /*18ec*/ 	.word	0x000003e0
        /*18f0*/ 	.word	0x000000ff
        /*18f4*/ 	.word	0x00000030
        /*18f8*/ 	.short	0x0100
        /*18fa*/ 	.byte	0x08
	.zero		1


	//   ....[13]....
        /*18fc*/ 	.word	0x000003f0
        /*1900*/ 	.word	0x000000ff
        /*1904*/ 	.word	0x00000068
        /*1908*/ 	.short	0x0100
        /*190a*/ 	.byte	0x08
	.zero		1


	//   ....[14]....
        /*190c*/ 	.word	0x00000680
        /*1910*/ 	.word	0x000000ff
        /*1914*/ 	.word	0x00000080
        /*1918*/ 	.short	0x0100
        /*191a*/ 	.byte	0x10
	.zero		1


	//   ....[15]....
        /*191c*/ 	.word	0x00000720
        /*1920*/ 	.word	0x000000ff
        /*1924*/ 	.word	0x00000088
        /*1928*/ 	.short	0x0100
        /*192a*/ 	.byte	0x10
	.zero		1


	//   ....[16]....
        /*192c*/ 	.word	0x00001420
        /*1930*/ 	.word	0x00000003
        /*1934*/ 	.word	0x00000000
        /*1938*/ 	.short	0x010a
        /*193a*/ 	.byte	0x3f
	.zero		1


	//   ....[17]....
        /*193c*/ 	.word	0x00001460
        /*1940*/ 	.word	0x00000003
        /*1944*/ 	.word	0x00000000
        /*1948*/ 	.short	0x010a
        /*194a*/ 	.byte	0x3f
	.zero		1


	//   ....[18]....
        /*194c*/ 	.word	0x00002a00
        /*1950*/ 	.word	0x000000ff
        /*1954*/ 	.word	0x00000000
        /*1958*/ 	.short	0x010a
        /*195a*/ 	.byte	0x04
	.zero		1


	//   ....[19]....
        /*195c*/ 	.word	0x00002a40
        /*1960*/ 	.word	0x000000ff
        /*1964*/ 	.word	0x00000000
        /*1968*/ 	.short	0x010a
        /*196a*/ 	.byte	0x04
	.zero		1


	//   ....[20]....
        /*196c*/ 	.word	0x00004a80
        /*1970*/ 	.word	0x000000ff
        /*1974*/ 	.word	0x00000000
        /*1978*/ 	.short	0x0101
        /*197a*/ 	.byte	0x04
	.zero		1


	//   ....[21]....
        /*197c*/ 	.word	0x00004cb0
        /*1980*/ 	.word	0x000000ff
        /*1984*/ 	.word	0x00000000
        /*1988*/ 	.short	0x0101
        /*198a*/ 	.byte	0x04
	.zero		1


	//   ....[22]....
        /*198c*/ 	.word	0x00016960
        /*1990*/ 	.word	0x0000000a
        /*1994*/ 	.word	0x00000038
        /*1998*/ 	.short	0x010a
        /*199a*/ 	.byte	0x3f
	.zero		1


	//   ....[23]....
        /*199c*/ 	.word	0x00016ce0
        /*19a0*/ 	.word	0x00000003
        /*19a4*/ 	.word	0x00000088
        /*19a8*/ 	.short	0x0101
        /*19aa*/ 	.byte	0x3f
	.zero		1


	//   ....[24]....
        /*19ac*/ 	.word	0x000174d0
        /*19b0*/ 	.word	0x00000005
        /*19b4*/ 	.word	0x00000000
        /*19b8*/ 	.short	0x010a
        /*19ba*/ 	.byte	0x3f
	.zero		1


	//   ....[25]....
        /*19bc*/ 	.word	0x00017560
        /*19c0*/ 	.word	0x00000007
        /*19c4*/ 	.word	0x00000000
        /*19c8*/ 	.short	0x010a
        /*19ca*/ 	.byte	0x3f
	.zero		1


	//   ....[26]....
        /*19cc*/ 	.word	0x000175f0
        /*19d0*/ 	.word	0x00000007
        /*19d4*/ 	.word	0x00000000
        /*19d8*/ 	.short	0x010a
        /*19da*/ 	.byte	0x3f
	.zero		1


	//   ....[27]....
        /*19dc*/ 	.word	0x00017680
        /*19e0*/ 	.word	0x00000007
        /*19e4*/ 	.word	0x00000000
        /*19e8*/ 	.short	0x010a
        /*19ea*/ 	.byte	0x3f
	.zero		1


	//   ....[28]....
        /*19ec*/ 	.word	0x00017710
        /*19f0*/ 	.word	0x00000007
        /*19f4*/ 	.word	0x00000000
        /*19f8*/ 	.short	0x010a
        /*19fa*/ 	.byte	0x3f
	.zero		1


	//   ....[29]....
        /*19fc*/ 	.word	0x000177a0
        /*1a00*/ 	.word	0x00000007
        /*1a04*/ 	.word	0x00000000
        /*1a08*/ 	.short	0x010a
        /*1a0a*/ 	.byte	0x3f
	.zero		1


	//   ....[30]....
        /*1a0c*/ 	.word	0x00017830
        /*1a10*/ 	.word	0x00000003
        /*1a14*/ 	.word	0x00000000
        /*1a18*/ 	.short	0x010a
        /*1a1a*/ 	.byte	0x3f
	.zero		1


	//   ....[31]....
        /*1a1c*/ 	.word	0x00017890
        /*1a20*/ 	.word	0x00000003
        /*1a24*/ 	.word	0x00000000
        /*1a28*/ 	.short	0x010a
        /*1a2a*/ 	.byte	0x3f
	.zero		1


	//   ....[32]....
        /*1a2c*/ 	.word	0x000178f0
        /*1a30*/ 	.word	0x00000005
        /*1a34*/ 	.word	0x00000000
        /*1a38*/ 	.short	0x010a
        /*1a3a*/ 	.byte	0x3f
	.zero		1


	//   ....[33]....
        /*1a3c*/ 	.word	0x000179c0
        /*1a40*/ 	.word	0x0000000a
        /*1a44*/ 	.word	0x00000038
        /*1a48*/ 	.short	0x010a
        /*1a4a*/ 	.byte	0x3f
	.zero		1


	//   ....[34]....
        /*1a4c*/ 	.word	0x00017a90
        /*1a50*/ 	.word	0x00000005
        /*1a54*/ 	.word	0x00000000
        /*1a58*/ 	.short	0x010a
        /*1a5a*/ 	.byte	0x3f
	.zero		1


	//   ....[35]....
        /*1a5c*/ 	.word	0x00017ae0
        /*1a60*/ 	.word	0x00000007
        /*1a64*/ 	.word	0x00000000
        /*1a68*/ 	.short	0x010a
        /*1a6a*/ 	.byte	0x3f
	.zero		1


	//   ....[36]....
        /*1a6c*/ 	.word	0x00017b30
        /*1a70*/ 	.word	0x00000007
        /*1a74*/ 	.word	0x00000000
        /*1a78*/ 	.short	0x010a
        /*1a7a*/ 	.byte	0x3f
	.zero		1


	//   ....[37]....
        /*1a7c*/ 	.word	0x00017b80
        /*1a80*/ 	.word	0x00000007
        /*1a84*/ 	.word	0x00000000
        /*1a88*/ 	.short	0x010a
        /*1a8a*/ 	.byte	0x3f
	.zero		1


	//   ....[38]....
        /*1a8c*/ 	.word	0x00017bd0
        /*1a90*/ 	.word	0x00000007
        /*1a94*/ 	.word	0x00000000
        /*1a98*/ 	.short	0x010a
        /*1a9a*/ 	.byte	0x3f
	.zero		1


	//   ....[39]....
        /*1a9c*/ 	.word	0x00017c20
        /*1aa0*/ 	.word	0x00000007
        /*1aa4*/ 	.word	0x00000000
        /*1aa8*/ 	.short	0x010a
        /*1aaa*/ 	.byte	0x3f
	.zero		1


	//----- nvinfo : EIATTR_NUM_MBARRIERS
	.align		4
.L_37:
        /*1aac*/ 	.byte	0x03, 0x38
        /*1aae*/ 	.short	0x0010


	//----- nvinfo : EIATTR_EXIT_INSTR_OFFSETS
	.align		4
        /*1ab0*/ 	.byte	0x04, 0x1c
        /*1ab2*/ 	.short	(.L_39 - .L_38)


	//   ....[0]....
.L_38:
        /*1ab4*/ 	.word	0x00000780


	//   ....[1]....
        /*1ab8*/ 	.word	0x000010f0


	//   ....[2]....
        /*1abc*/ 	.word	0x00015ee0


	//   ....[3]....
        /*1ac0*/ 	.word	0x000165f0


	//   ....[4]....
        /*1ac4*/ 	.word	0x00017880


	//----- nvinfo : EIATTR_MAX_THREADS
	.align		4
.L_39:
        /*1ac8*/ 	.byte	0x04, 0x05
        /*1aca*/ 	.short	(.L_41 - .L_40)
.L_40:
        /*1acc*/ 	.word	0x00000180
        /*1ad0*/ 	.word	0x00000001
        /*1ad4*/ 	.word	0x00000001


	//----- nvinfo : EIATTR_CRS_STACK_SIZE
	.align		4
.L_41:
        /*1ad8*/ 	.byte	0x04, 0x1e
        /*1ada*/ 	.short	(.L_43 - .L_42)
.L_42:
        /*1adc*/ 	.word	0x00000000


	//----- nvinfo : EIATTR_CBANK_PARAM_SIZE
	.align		4
.L_43:
        /*1ae0*/ 	.byte	0x03, 0x19
        /*1ae2*/ 	.short	0x0470


	//----- nvinfo : EIATTR_PARAM_CBANK
	.align		4
        /*1ae4*/ 	.byte	0x04, 0x0a
        /*1ae6*/ 	.short	(.L_45 - .L_44)
	.align		4
.L_44:
        /*1ae8*/ 	.word	index@(.nv.constant0._ZN7cutlass13device_kernelINS_4gemm6kernel13GemmUniversalIN4cute5tupleIJiiiiEEENS1_10collective13CollectiveMmaINS1_34MainloopSm90TmaGmmaWarpSpecializedILi7ENS5_IJNS4_1CILi1EEESB_SB_EEENS1_35KernelTmaWarpSpecializedCooperativeEEENS5_IJNSA_ILi256EEESF_NSA_ILi32EEEEEENS_10bfloat16_tENS5_IJlSB_lEEESI_SJ_NS4_8TiledMMAINS4_8MMA_AtomIJNS4_4SM904GMMA28MMA_64x256x16_F32BF16BF16_SSILNSN_5MajorE0ELSP_0ELNSN_7ScaleInE1ELSQ_1EEEEEENS4_6LayoutINS5_IJNSA_ILi2EEESB_SB_EEENS5_IJSB_NSA_ILi0EEESW_EEEEENS5_IJNS4_10UnderscoreESZ_SZ_EEEEENS4_13SM90_TMA_LOADENS4_14ComposedLayoutINS4_7SwizzleILi2ELi4ELi3EEENS4_18smem_ptr_flag_bitsILi16EEENST_INS5_IJNSA_ILi8EEESG_EEENS5_IJSG_SB_EEEEEEEvNS4_8identityES12_S1C_vS1D_EENS_8epilogue10collective6detail29Sm90TmaWarpSpecializedAdapterINS1G_15DefaultEpilogueISI_SJ_SJ_NS1F_6thread17LinearCombinationISI_Li1EffLNS1K_9ScaleType4KindE0ELNS_15FloatRoundStyleE2ESI_EENS1_15EpilogueDefaultEEEEEvvEEEEvNT_6ParamsE)
        /*1aec*/ 	.short	0x0210
        /*1aee*/ 	.short	0x0470


	//----- nvinfo : EIATTR_SW_WAR
	.align		4
.L_45:
        /*1af0*/ 	.byte	0x04, 0x36
        /*1af2*/ 	.short	(.L_47 - .L_46)
.L_46:
        /*1af4*/ 	.word	0x00000008
.L_47:


//--------------------- .nv.callgraph             --------------------------
	.section	.nv.callgraph,"",@"SHT_CUDA_CALLGRAPH"
	.align	4
	.sectionentsize	8
	.align		4
        /*0000*/ 	.word	0x00000000
	.align		4
        /*0004*/ 	.word	0xffffffff
	.align		4
        /*0008*/ 	.word	index@(_ZN7cutlass13device_kernelINS_4gemm6kernel13GemmUniversalIN4cute5tupleIJiiiiEEENS1_10collective13CollectiveMmaINS1_34MainloopSm90TmaGmmaWarpSpecializedILi7ENS5_IJNS4_1CILi1EEESB_SB_EEENS1_35KernelTmaWarpSpecializedCooperativeEEENS5_IJNSA_ILi256EEESF_NSA_ILi32EEEEEENS_10bfloat16_tENS5_IJlSB_lEEESI_SJ_NS4_8TiledMMAINS4_8MMA_AtomIJNS4_4SM904GMMA28MMA_64x256x16_F32BF16BF16_SSILNSN_5MajorE0ELSP_0ELNSN_7ScaleInE1ELSQ_1EEEEEENS4_6LayoutINS5_IJNSA_ILi2EEESB_SB_EEENS5_IJSB_NSA_ILi0EEESW_EEEEENS5_IJNS4_10UnderscoreESZ_SZ_EEEEENS4_13SM90_TMA_LOADENS4_14ComposedLayoutINS4_7SwizzleILi2ELi4ELi3EEENS4_18smem_ptr_flag_bitsILi16EEENST_INS5_IJNSA_ILi8EEESG_EEENS5_IJSG_SB_EEEEEEEvNS4_8identityES12_S1C_vS1D_EENS_8epilogue10collective6detail29Sm90TmaWarpSpecializedAdapterINS1G_15DefaultEpilogueISI_SJ_SJ_NS1F_6thread17LinearCombinationISI_Li1EffLNS1K_9ScaleType4KindE0ELNS_15FloatRoundStyleE2ESI_EENS1_15EpilogueDefaultEEEEEvvEEEEvNT_6ParamsE)
	.align		4
        /*000c*/ 	.word	index@(__assertfail)
	.align		4
        /*0010*/ 	.word	0x00000000
	.align		4
        /*0014*/ 	.word	0xfffffffe
	.align		4
        /*0018*/ 	.word	0x00000000
	.align		4
        /*001c*/ 	.word	0xfffffffd
	.align		4
        /*0020*/ 	.word	0x00000000
	.align		4
        /*0024*/ 	.word	0xfffffffc


//--------------------- .nv.constant4             --------------------------
	.section	.nv.constant4,"a",@progbits
	.align	8
	.align		8
.nv.constant4:
        /*0000*/ 	.dword	__assertfail
	.align		8
        /*0008*/ 	.dword	__unnamed_1
	.align		8
        /*0010*/ 	.dword	_ZN40_INTERNAL_cc5d71a4_4_k_cu_f14f0f2c_203124cuda3std3__45__cpo5beginE
	.align		8
        /*0018*/ 	.dword	_ZN40_INTERNAL_cc5d71a4_4_k_cu_f14f0f2c_203124cuda3std3__45__cpo3endE
	.align		8
        /*0020*/ 	.dword	_ZN40_INTERNAL_cc5d71a4_4_k_cu_f14f0f2c_203124cuda3std3__45__cpo6cbeginE
	.align		8
        /*0028*/ 	.dword	_ZN40_INTERNAL_cc5d71a4_4_k_cu_f14f0f2c_203124cuda3std3__45__cpo4cendE
	.align		8
        /*0030*/ 	.dword	_ZN40_INTERNAL_cc5d71a4_4_k_cu_f14f0f2c_203124cuda3std3__442_GLOBAL__N__cc5d71a4_4_k_cu_f14f0f2c_203126ignoreE
	.align		8
        /*0038*/ 	.dword	_ZN40_INTERNAL_cc5d71a4_4_k_cu_f14f0f2c_203124cuda3std3__419piecewise_constructE
	.align		8
        /*0040*/ 	.dword	_ZN40_INTERNAL_cc5d71a4_4_k_cu_f14f0f2c_203124cuda3std3__48in_placeE
	.align		8
        /*0048*/ 	.dword	_ZN40_INTERNAL_cc5d71a4_4_k_cu_f14f0f2c_203124cuda3std6ranges3__45__cpo4swapE
	.align		8
        /*0050*/ 	.dword	_ZN40_INTERNAL_cc5d71a4_4_k_cu_f14f0f2c_203124cuda3std6ranges3__45__cpo9iter_moveE
	.align		8
        /*0058*/ 	.dword	_ZN40_INTERNAL_cc5d71a4_4_k_cu_f14f0f2c_203124cute7productE
	.align		8
        /*0060*/ 	.dword	_ZN40_INTERNAL_cc5d71a4_4_k_cu_f14f0f2c_203124cute1_E
	.align		8
        /*0068*/ 	.dword	$str$22
	.align		8
        /*0070*/ 	.dword	$str$23


//--------------------- .text._ZN7cutlass13device_kernelINS_4gemm6kernel13GemmUniversalIN4cute5tupleIJiiiiEEENS1_10collective13CollectiveMmaINS1_34MainloopSm90TmaGmmaWarpSpecializedILi7ENS5_IJNS4_1CILi1EEESB_SB_EEENS1_35KernelTmaWarpSpecializedCooperativeEEENS5_IJNSA_ILi256EEESF_NSA_ILi32EEEEEENS_10bfloat16_tENS5_IJlSB_lEEESI_SJ_NS4_8TiledMMAINS4_8MMA_AtomIJNS4_4SM904GMMA28MMA_64x256x16_F32BF16BF16_SSILNSN_5MajorE0ELSP_0ELNSN_7ScaleInE1ELSQ_1EEEEEENS4_6LayoutINS5_IJNSA_ILi2EEESB_SB_EEENS5_IJSB_NSA_ILi0EEESW_EEEEENS5_IJNS4_10UnderscoreESZ_SZ_EEEEENS4_13SM90_TMA_LOADENS4_14ComposedLayoutINS4_7SwizzleILi2ELi4ELi3EEENS4_18smem_ptr_flag_bitsILi16EEENST_INS5_IJNSA_ILi8EEESG_EEENS5_IJSG_SB_EEEEEEEvNS4_8identityES12_S1C_vS1D_EENS_8epilogue10collective6detail29Sm90TmaWarpSpecializedAdapterINS1G_15DefaultEpilogueISI_SJ_SJ_NS1F_6thread17LinearCombinationISI_Li1EffLNS1K_9ScaleType4KindE0ELNS_15FloatRoundStyleE2ESI_EENS1_15EpilogueDefaultEEEEEvvEEEEvNT_6ParamsE --------------------------
	.section	.text._ZN7cutlass13device_kernelINS_4gemm6kernel13GemmUniversalIN4cute5tupleIJiiiiEEENS1_10collective13CollectiveMmaINS1_34MainloopSm90TmaGmmaWarpSpecializedILi7ENS5_IJNS4_1CILi1EEESB_SB_EEENS1_35KernelTmaWarpSpecializedCooperativeEEENS5_IJNSA_ILi256EEESF_NSA_ILi32EEEEEENS_10bfloat16_tENS5_IJlSB_lEEESI_SJ_NS4_8TiledMMAINS4_8MMA_AtomIJNS4_4SM904GMMA28MMA_64x256x16_F32BF16BF16_SSILNSN_5MajorE0ELSP_0ELNSN_7ScaleInE1ELSQ_1EEEEEENS4_6LayoutINS5_IJNSA_ILi2EEESB_SB_EEENS5_IJSB_NSA_ILi0EEESW_EEEEENS5_IJNS4_10UnderscoreESZ_SZ_EEEEENS4_13SM90_TMA_LOADENS4_14ComposedLayoutINS4_7SwizzleILi2ELi4ELi3EEENS4_18smem_ptr_flag_bitsILi16EEENST_INS5_IJNSA_ILi8EEESG_EEENS5_IJSG_SB_EEEEEEEvNS4_8identityES12_S1C_vS1D_EENS_8epilogue10collective6detail29Sm90TmaWarpSpecializedAdapterINS1G_15DefaultEpilogueISI_SJ_SJ_NS1F_6thread17LinearCombinationISI_Li1EffLNS1K_9ScaleType4KindE0ELNS_15FloatRoundStyleE2ESI_EENS1_15EpilogueDefaultEEEEEvvEEEEvNT_6ParamsE,"ax",@progbits
	.align	128
.text._ZN7cutlass13device_kernelINS_4gemm6kernel13GemmUniversalIN4cute5tupleIJiiiiEEENS1_10collective13CollectiveMmaINS1_34MainloopSm90TmaGmmaWarpSpecializedILi7ENS5_IJNS4_1CILi1EEESB_SB_EEENS1_35KernelTmaWarpSpecializedCooperativeEEENS5_IJNSA_ILi256EEESF_NSA_ILi32EEEEEENS_10bfloat16_tENS5_IJlSB_lEEESI_SJ_NS4_8TiledMMAINS4_8MMA_AtomIJNS4_4SM904GMMA28MMA_64x256x16_F32BF16BF16_SSILNSN_5MajorE0ELSP_0ELNSN_7ScaleInE1ELSQ_1EEEEEENS4_6LayoutINS5_IJNSA_ILi2EEESB_SB_EEENS5_IJSB_NSA_ILi0EEESW_EEEEENS5_IJNS4_10UnderscoreESZ_SZ_EEEEENS4_13SM90_TMA_LOADENS4_14ComposedLayoutINS4_7SwizzleILi2ELi4ELi3EEENS4_18smem_ptr_flag_bitsILi16EEENST_INS5_IJNSA_ILi8EEESG_EEENS5_IJSG_SB_EEEEEEEvNS4_8identityES12_S1C_vS1D_EENS_8epilogue10collective6detail29Sm90TmaWarpSpecializedAdapterINS1G_15DefaultEpilogueISI_SJ_SJ_NS1F_6thread17LinearCombinationISI_Li1EffLNS1K_9ScaleType4KindE0ELNS_15FloatRoundStyleE2ESI_EENS1_15EpilogueDefaultEEEEEvvEEEEvNT_6ParamsE:
        .type           _ZN7cutlass13device_kernelINS_4gemm6kernel13GemmUniversalIN4cute5tupleIJiiiiEEENS1_10collective13CollectiveMmaINS1_34MainloopSm90TmaGmmaWarpSpecializedILi7ENS5_IJNS4_1CILi1EEESB_SB_EEENS1_35KernelTmaWarpSpecializedCooperativeEEENS5_IJNSA_ILi256EEESF_NSA_ILi32EEEEEENS_10bfloat16_tENS5_IJlSB_lEEESI_SJ_NS4_8TiledMMAINS4_8MMA_AtomIJNS4_4SM904GMMA28MMA_64x256x16_F32BF16BF16_SSILNSN_5MajorE0ELSP_0ELNSN_7ScaleInE1ELSQ_1EEEEEENS4_6LayoutINS5_IJNSA_ILi2EEESB_SB_EEENS5_IJSB_NSA_ILi0EEESW_EEEEENS5_IJNS4_10UnderscoreESZ_SZ_EEEEENS4_13SM90_TMA_LOADENS4_14ComposedLayoutINS4_7SwizzleILi2ELi4ELi3EEENS4_18smem_ptr_flag_bitsILi16EEENST_INS5_IJNSA_ILi8EEESG_EEENS5_IJSG_SB_EEEEEEEvNS4_8identityES12_S1C_vS1D_EENS_8epilogue10collective6detail29Sm90TmaWarpSpecializedAdapterINS1G_15DefaultEpilogueISI_SJ_SJ_NS1F_6thread17LinearCombinationISI_Li1EffLNS1K_9ScaleType4KindE0ELNS_15FloatRoundStyleE2ESI_EENS1_15EpilogueDefaultEEEEEvvEEEEvNT_6ParamsE,@function
        .size           _ZN7cutlass13device_kernelINS_4gemm6kernel13GemmUniversalIN4cute5tupleIJiiiiEEENS1_10collective13CollectiveMmaINS1_34MainloopSm90TmaGmmaWarpSpecializedILi7ENS5_IJNS4_1CILi1EEESB_SB_EEENS1_35KernelTmaWarpSpecializedCooperativeEEENS5_IJNSA_ILi256EEESF_NSA_ILi32EEEEEENS_10bfloat16_tENS5_IJlSB_lEEESI_SJ_NS4_8TiledMMAINS4_8MMA_AtomIJNS4_4SM904GMMA28MMA_64x256x16_F32BF16BF16_SSILNSN_5MajorE0ELSP_0ELNSN_7ScaleInE1ELSQ_1EEEEEENS4_6LayoutINS5_IJNSA_ILi2EEESB_SB_EEENS5_IJSB_NSA_ILi0EEESW_EEEEENS5_IJNS4_10UnderscoreESZ_SZ_EEEEENS4_13SM90_TMA_LOADENS4_14ComposedLayoutINS4_7SwizzleILi2ELi4ELi3EEENS4_18smem_ptr_flag_bitsILi16EEENST_INS5_IJNSA_ILi8EEESG_EEENS5_IJSG_SB_EEEEEEEvNS4_8identityES12_S1C_vS1D_EENS_8epilogue10collective6detail29Sm90TmaWarpSpecializedAdapterINS1G_15DefaultEpilogueISI_SJ_SJ_NS1F_6thread17LinearCombinationISI_Li1EffLNS1K_9ScaleType4KindE0ELNS_15FloatRoundStyleE2ESI_EENS1_15EpilogueDefaultEEEEEvvEEEEvNT_6ParamsE,(.L_x_582 - _ZN7cutlass13device_kernelINS_4gemm6kernel13GemmUniversalIN4cute5tupleIJiiiiEEENS1_10collective13CollectiveMmaINS1_34MainloopSm90TmaGmmaWarpSpecializedILi7ENS5_IJNS4_1CILi1EEESB_SB_EEENS1_35KernelTmaWarpSpecializedCooperativeEEENS5_IJNSA_ILi256EEESF_NSA_ILi32EEEEEENS_10bfloat16_tENS5_IJlSB_lEEESI_SJ_NS4_8TiledMMAINS4_8MMA_AtomIJNS4_4SM904GMMA28MMA_64x256x16_F32BF16BF16_SSILNSN_5MajorE0ELSP_0ELNSN_7ScaleInE1ELSQ_1EEEEEENS4_6LayoutINS5_IJNSA_ILi2EEESB_SB_EEENS5_IJSB_NSA_ILi0EEESW_EEEEENS5_IJNS4_10UnderscoreESZ_SZ_EEEEENS4_13SM90_TMA_LOADENS4_14ComposedLayoutINS4_7SwizzleILi2ELi4ELi3EEENS4_18smem_ptr_flag_bitsILi16EEENST_INS5_IJNSA_ILi8EEESG_EEENS5_IJSG_SB_EEEEEEEvNS4_8identityES12_S1C_vS1D_EENS_8epilogue10collective6detail29Sm90TmaWarpSpecializedAdapterINS1G_15DefaultEpilogueISI_SJ_SJ_NS1F_6thread17LinearCombinationISI_Li1EffLNS1K_9ScaleType4KindE0ELNS_15FloatRoundStyleE2ESI_EENS1_15EpilogueDefaultEEEEEvvEEEEvNT_6ParamsE)
        .other          _ZN7cutlass13device_kernelINS_4gemm6kernel13GemmUniversalIN4cute5tupleIJiiiiEEENS1_10collective13CollectiveMmaINS1_34MainloopSm90TmaGmmaWarpSpecializedILi7ENS5_IJNS4_1CILi1EEESB_SB_EEENS1_35KernelTmaWarpSpecializedCooperativeEEENS5_IJNSA_ILi256EEESF_NSA_ILi32EEEEEENS_10bfloat16_tENS5_IJlSB_lEEESI_SJ_NS4_8TiledMMAINS4_8MMA_AtomIJNS4_4SM904GMMA28MMA_64x256x16_F32BF16BF16_SSILNSN_5MajorE0ELSP_0ELNSN_7ScaleInE1ELSQ_1EEEEEENS4_6LayoutINS5_IJNSA_ILi2EEESB_SB_EEENS5_IJSB_NSA_ILi0EEESW_EEEEENS5_IJNS4_10UnderscoreESZ_SZ_EEEEENS4_13SM90_TMA_LOADENS4_14ComposedLayoutINS4_7SwizzleILi2ELi4ELi3EEENS4_18smem_ptr_flag_bitsILi16EEENST_INS5_IJNSA_ILi8EEESG_EEENS5_IJSG_SB_EEEEEEEvNS4_8identityES12_S1C_vS1D_EENS_8epilogue10collective6detail29Sm90TmaWarpSpecializedAdapterINS1G_15DefaultEpilogueISI_SJ_SJ_NS1F_6thread17LinearCombinationISI_Li1EffLNS1K_9ScaleType4KindE0ELNS_15FloatRoundStyleE2ESI_EENS1_15EpilogueDefaultEEEEEvvEEEEvNT_6ParamsE,@"STO_CUDA_ENTRY STV_DEFAULT"
_ZN7cutlass13device_kernelINS_4gemm6kernel13GemmUniversalIN4cute5tupleIJiiiiEEENS1_10collective13CollectiveMmaINS1_34MainloopSm90TmaGmmaWarpSpecializedILi7ENS5_IJNS4_1CILi1EEESB_SB_EEENS1_35KernelTmaWarpSpecializedCooperativeEEENS5_IJNSA_ILi256EEESF_NSA_ILi32EEEEEENS_10bfloat16_tENS5_IJlSB_lEEESI_SJ_NS4_8TiledMMAINS4_8MMA_AtomIJNS4_4SM904GMMA28MMA_64x256x16_F32BF16BF16_SSILNSN_5MajorE0ELSP_0ELNSN_7ScaleInE1ELSQ_1EEEEEENS4_6LayoutINS5_IJNSA_ILi2EEESB_SB_EEENS5_IJSB_NSA_ILi0EEESW_EEEEENS5_IJNS4_10UnderscoreESZ_SZ_EEEEENS4_13SM90_TMA_LOADENS4_14ComposedLayoutINS4_7SwizzleILi2ELi4ELi3EEENS4_18smem_ptr_flag_bitsILi16EEENST_INS5_IJNSA_ILi8EEESG_EEENS5_IJSG_SB_EEEEEEEvNS4_8identityES12_S1C_vS1D_EENS_8epilogue10collective6detail29Sm90TmaWarpSpecializedAdapterINS1G_15DefaultEpilogueISI_SJ_SJ_NS1F_6thread17LinearCombinationISI_Li1EffLNS1K_9ScaleType4KindE0ELNS_15FloatRoundStyleE2ESI_EENS1_15EpilogueDefaultEEEEEvvEEEEvNT_6ParamsE:
[----:B------:R-:W0:Y:S02]  /*0000*/  LDC R1, c[0x0][0x28] ;  /* 0x00000a00ff017b82 */ /* 0x000e240000000800 */
[----:B0-----:R-:W-:Y:S01]  /*0010*/  VIADD R1, R1, 0xfffffb40 ;  /* 0xfffffb4001017836 */ /* 0x001fe20000000000 */
[----:B------:R-:W0:Y:S01]  /*0020*/  S2R R2, SR_TID.X ;  /* 0x0000000000027919 */ /* 0x000e220000002100 */
[----:B------:R-:W-:Y:S01]  /*0030*/  ELECT P0, URZ, PT ;  /* 0x00000000003f782f */ /* 0x000fe20003800000 */
[----:B------:R-:W-:Y:S01]  /*0040*/  BSSY B0, `(.L_x_0) ;  /* 0x0000015000007945 */ /* 0x000fe20003800000 */
[--C-:B0-----:R-:W-:Y:S02]  /*0050*/  SHF.R.U32.HI R0, RZ, 0x5, R2.reuse ;  /* 0x00000005ff007819 */ /* 0x101fe40000011602 */
[----:B------:R-:W-:-:S03]  /*0060*/  SHF.R.U32.HI R160, RZ, 0x7, R2 ;  /* 0x00000007ffa07819 */ /* 0x000fc60000011602 */
[----:B------:R-:W0:Y:S04]  /*0070*/  SHFL.IDX PT, R3, R0, RZ, 0x1f ;  /* 0x00001fff00037589 */ /* 0x000e2800000e0000 */
[----:B------:R-:W1:Y:S01]  /*0080*/  SHFL.IDX PT, R2, R160, RZ, 0x1f ;  /* 0x00001fffa0027589 */ /* 0x000e6200000e0000 */
[----:B0-----:R-:W-:Y:S02]  /*0090*/  R2UR UR10, R3 ;  /* 0x00000000030a72ca */ /* 0x001fe400000e0000 */
[----:B-1----:R-:W-:-:S11]  /*00a0*/  R2UR UR5, R2 ;  /* 0x00000000020572ca */ /* 0x002fd600000e0000 */
[----:B------:R-:W-:Y:S02]  /*00b0*/  USHF.R.S32.HI UR4, URZ, 0x1f, UR10 ;  /* 0x0000001f3f047899 */ /* 0x000fe4000801140a */
[----:B------:R-:W-:Y:S02]  /*00c0*/  ISETP.NE.OR P0, PT, RZ, UR10, !P0 ;  /* 0x0000000aff007c0c */ /* 0x000fe4000c705670 */
[----:B------:R-:W-:-:S04]  /*00d0*/  ULEA.HI UR4, UR4, UR10, URZ, 0x2 ;  /* 0x0000000a04047291 */ /* 0x000fc8000f8f103f */
[----:B------:R-:W-:-:S04]  /*00e0*/  ULOP3.LUT UR4, UR4, 0xfffffffc, URZ, 0xc0, !UPT ;  /* 0xfffffffc04047892 */ /* 0x000fc8000f8ec03f */
[----:B------:R-:W-:-:S03]  /*00f0*/  UIADD3 UR10, UR10, -UR4, URZ ;  /* 0x800000040a0a7290 */ /* 0x000fc6000fffe03f */
[----:B------:R-:W-:Y:S09]  /*0100*/  @P0 BRA `(.L_x_1) ;  /* 0x0000000000200947 */ /* 0x000ff20003800000 */
[----:B------:R-:W-:Y:S02]  /*0110*/  ULDC.64 UR6, c[0x0][0x198] ;  /* 0x0000660000067ab9 */ /* 0x000fe40000000a00 */
[----:B------:R-:W-:Y:S02]  /*0120*/  UIADD3 UR8, UP0, UR6, 0xf0, URZ ;  /* 0x000000f006087890 */ /* 0x000fe4000ff1e03f */
[----:B------:R-:W-:Y:S02]  /*0130*/  UIADD3 UR6, UP1, UR6, 0x1f0, URZ ;  /* 0x000001f006067890 */ /* 0x000fe4000ff3e03f */
[----:B------:R-:W-:Y:S02]  /*0140*/  UIADD3.X UR9, URZ, UR7, URZ, UP0, !UPT ;  /* 0x000000073f097290 */ /* 0x000fe400087fe43f */
[----:B------:R-:W-:-:S07]  /*0150*/  UIADD3.X UR7, URZ, UR7, URZ, UP1, !UPT ;  /* 0x000000073f077290 */ /* 0x000fce0008ffe43f */
[----:B------:R0:W-:Y:S02]  /*0160*/  UTMACCTL.PF [UR8] ;  /* 0x00000000080079b9 */ /* 0x0001e40008040000 */
[----:B------:R0:W-:Y:S02]  /*0170*/  UTMACCTL.PF [UR6] ;  /* 0x00000000060079b9 */ /* 0x0001e40008040000 */
[----:B0-----:R-:W-:Y:S01]  /*0180*/  NOP ;  /* 0x0000000000007918 */ /* 0x001fe20000000000 */
.L_x_1:
[----:B------:R-:W-:Y:S05]  /*0190*/  BSYNC B0 ;  /* 0x0000000000007941 */ /* 0x000fea0003800000 */
.L_x_0:
[----:B------:R-:W0:Y:S01]  /*01a0*/  SHFL.IDX PT, R2, R0, RZ, 0x1f ;  /* 0x00001fff00027589 */ /* 0x000e2200000e0000 */
[----:B------:R-:W-:Y:S01]  /*01b0*/  UISETP.NE.AND UP0, UPT, UR10, 0x3, UPT ;  /* 0x000000030a00788c */ /* 0x000fe2000bf05270 */
[----:B------:R-:W-:Y:S01]  /*01c0*/  ISETP.NE.AND P1, PT, RZ, UR5, PT ;  /* 0x00000005ff007c0c */ /* 0x000fe2000bf25270 */
[----:B------:R-:W-:Y:S02]  /*01d0*/  UIADD3 UR18, UR5, -0x1, URZ ;  /* 0xffffffff05127890 */ /* 0x000fe4000fffe03f */
[----:B------:R-:W-:Y:S02]  /*01e0*/  UISETP.EQ.OR UP0, UPT, UR10, URZ, !UP0 ;  /* 0x0000003f0a00728c */ /* 0x000fe4000c702670 */
[----:B------:R-:W-:Y:S02]  /*01f0*/  UISETP.GE.U32.AND UP1, UPT, UR18, 0x2, UPT ;  /* 0x000000021200788c */ /* 0x000fe4000bf26070 */
[----:B------:R-:W-:-:S04]  /*0200*/  UISETP.EQ.AND UP0, UPT, UR5, URZ, UP0 ;  /* 0x0000003f0500728c */ /* 0x000fc80008702270 */
[----:B------:R-:W-:-:S04]  /*0210*/  USEL UR40, URZ, 0x1, !UP0 ;  /* 0x000000013f287887 */ /* 0x000fc8000c000000 */
[----:B------:R-:W-:Y:S01]  /*0220*/  USEL UR40, UR40, 0x2, UP1 ;  /* 0x0000000228287887 */ /* 0x000fe20008800000 */
[----:B0-----:R-:W-:-:S13]  /*0230*/  ISETP.NE.AND P0, PT, R2, RZ, PT ;  /* 0x000000ff0200720c */ /* 0x001fda0003f05270 */
[----:B------:R-:W-:Y:S05]  /*0240*/  @P0 BRA `(.L_x_2) ;  /* 0x0000000000700947 */ /* 0x000fea0003800000 */
[----:B------:R-:W0:Y:S01]  /*0250*/  S2UR UR8, SR_CgaCtaId ;  /* 0x00000000000879c3 */ /* 0x000e220000008800 */
[----:B------:R-:W-:Y:S01]  /*0260*/  UMOV UR4, 0x400 ;  /* 0x0000040000047882 */ /* 0x000fe20000000000 */
[----:B------:R-:W-:Y:S01]  /*0270*/  UMOV UR5, 0x1 ;  /* 0x0000000100057882 */ /* 0x000fe20000000000 */
[----:B------:R-:W-:Y:S01]  /*0280*/  UMOV UR6, 0x100 ;  /* 0x0000010000067882 */ /* 0x000fe20000000000 */
[----:B------:R-:W-:Y:S01]  /*0290*/  ELECT P0, URZ, PT ;  /* 0x00000000003f782f */ /* 0x000fe20003800000 */
[----:B------:R-:W-:-:S04]  /*02a0*/  UIADD3 UR6, -UR6, 0x100000, URZ ;  /* 0x0010000006067890 */ /* 0x000fc8000fffe13f */
[----:B------:R-:W-:Y:S02]  /*02b0*/  USHF.L.U32 UR7, UR6, 0xb, URZ ;  /* 0x0000000b06077899 */ /* 0x000fe4000800063f */
[----:B------:R-:W-:Y:S02]  /*02c0*/  USHF.L.U32 UR6, UR6, 0x1, URZ ;  /* 0x0000000106067899 */ /* 0x000fe4000800063f */
[----:B0-----:R-:W-:Y:S02]  /*02d0*/  ULEA UR8, UR8, UR4, 0x18 ;  /* 0x0000000408087291 */ /* 0x001fe4000f8ec03f */
[----:B------:R-:W-:-:S04]  /*02e0*/  UIADD3 UR4, -UR5, 0x100000, URZ ;  /* 0x0010000005047890 */ /* 0x000fc8000fffe13f */
[----:B------:R-:W-:Y:S02]  /*02f0*/  USHF.L.U32 UR5, UR4, 0xb, URZ ;  /* 0x0000000b04057899 */ /* 0x000fe4000800063f */
[----:B------:R-:W-:Y:S01]  /*0300*/  USHF.L.U32 UR4, UR4, 0x1, URZ ;  /* 0x0000000104047899 */ /* 0x000fe2000800063f */
[----:B------:R-:W0:Y:S11]  /*0310*/  FENCE.VIEW.ASYNC.S ;  /* 0x00000000000073c6 */ /* 0x000e360000000000 */
[----:B0-----:R0:W1:Y:S01]  /*0320*/  SYNCS.EXCH.64 URZ, [UR8], UR4 ;  /* 0x00000004083f75b2 */ /* 0x0010620008000100 */
[----:B------:R0:W2:Y:S01]  /*0330*/  SYNCS.EXCH.64 URZ, [UR8+0x38], UR6 ;  /* 0x00003806083f75b2 */ /* 0x0000a20008000100 */
[----:B------:R0:W3:Y:S01]  /*0340*/  SYNCS.EXCH.64 URZ, [UR8+0x8], UR4 ;  /* 0x00000804083f75b2 */ /* 0x0000e20008000100 */
[----:B------:R0:W4:Y:S01]  /*0350*/  SYNCS.EXCH.64 URZ, [UR8+0x40], UR6 ;  /* 0x00004006083f75b2 */ /* 0x0001220008000100 */
[----:B------:R0:W0:Y:S01]  /*0360*/  SYNCS.EXCH.64 URZ, [UR8+0x10], UR4 ;  /* 0x00001004083f75b2 */ /* 0x0000220008000100 */
        /* <DEDUP_REMOVED lines=9> */
[----:B------:R-:W-:Y:S01]  /*0400*/  NOP ;  /* 0x0000000000007918 */ /* 0x000fe20000000000 */
.L_x_2:
[----:B------:R-:W5:Y:S01]  /*0410*/  SHFL.IDX PT, R0, R0, RZ, 0x1f ;  /* 0x00001fff00007589 */ /* 0x000f6200000e0000 */
[----:B------:R-:W-:Y:S01]  /*0420*/  ELECT P0, URZ, PT ;  /* 0x00000000003f782f */ /* 0x000fe20003800000 */
[----:B------:R-:W1:Y:S01]  /*0430*/  S2UR UR17, SR_CTAID.Y ;  /* 0x00000000001179c3 */ /* 0x000e620000002600 */
[----:B0-----:R-:W-:Y:S01]  /*0440*/  ULDC UR5, c[0x0][0x65c] ;  /* 0x0001970000057ab9 */ /* 0x001fe20000000800 */
[----:B------:R-:W-:Y:S01]  /*0450*/  UMOV UR12, 0x20 ;  /* 0x00000020000c7882 */ /* 0x000fe20000000000 */
[----:B------:R-:W-:Y:S01]  /*0460*/  UISETP.NE.AND UP2, UPT, UR5, 0x1, UPT ;  /* 0x000000010500788c */ /* 0x000fe2000bf45270 */
[----:B------:R-:W-:Y:S01]  /*0470*/  NOP ;  /* 0x0000000000007918 */ /* 0x000fe20000000000 */
[----:B------:R-:W-:Y:S02]  /*0480*/  NOP ;  /* 0x0000000000007918 */ /* 0x000fe40000000000 */
[----:B------:R-:W-:Y:S01]  /*0490*/  UP2UR UR45, UPR, URZ, 0x4 ;  /* 0x000000043f2d7883 */ /* 0x000fe20008000000 */
[----:B------:R-:W0:Y:S01]  /*04a0*/  S2UR UR4, SR_CTAID.X ;  /* 0x00000000000479c3 */ /* 0x000e220000002500 */
[----:B------:R-:W-:-:S02]  /*04b0*/  PLOP3.LUT P2, PT, PT, PT, UP2, 0x80, 0x0 ;  /* 0x000000000000781c */ /* 0x000fc40003f4f028 */
[----:B------:R-:W-:Y:S02]  /*04c0*/  PLOP3.LUT P4, PT, PT, PT, UP2, 0x80, 0x0 ;  /* 0x000000000000781c */ /* 0x000fe40003f8f028 */
[----:B------:R-:W-:Y:S01]  /*04d0*/  PLOP3.LUT P3, PT, PT, PT, UP2, 0x80, 0x0 ;  /* 0x000000000000781c */ /* 0x000fe20003f6f028 */
[----:B------:R-:W-:Y:S01]  /*04e0*/  @UP2 ULDC UR14, c[0x0][0x10] ;  /* 0x00000400000e2ab9 */ /* 0x000fe20000000800 */
[----:B------:R-:W-:Y:S01]  /*04f0*/  @UP2 UMOV UR9, URZ ;  /* 0x0000003f00092c82 */ /* 0x000fe20008000000 */
[----:B------:R-:W-:Y:S01]  /*0500*/  @!UP2 ULDC UR11, c[0x0][0xc] ;  /* 0x00000300000baab9 */ /* 0x000fe20000000800 */
[----:B-----5:R-:W-:Y:S01]  /*0510*/  ISETP.NE.OR P0, PT, R0, RZ, !P0 ;  /* 0x000000ff0000720c */ /* 0x020fe20004705670 */
[----:B-1----:R-:W-:Y:S02]  /*0520*/  @UP2 UMOV UR7, UR17 ;  /* 0x0000001100072c82 */ /* 0x002fe40008000000 */
[----:B------:R-:W-:Y:S01]  /*0530*/  @UP2 UMOV UR8, UR7 ;  /* 0x0000000700082c82 */ /* 0x000fe20008000000 */
[----:B------:R-:W-:Y:S01]  /*0540*/  @!UP2 UMOV UR7, UR17 ;  /* 0x000000110007ac82 */ /* 0x000fe20008000000 */
[----:B0-----:R-:W-:-:S08]  /*0550*/  @UP2 UIMAD.WIDE.U32 UR14, UR4, UR14, UR8 ;  /* 0x0000000e040e22a5 */ /* 0x001fd0000f8e0008 */
[----:B------:R-:W-:Y:S01]  /*0560*/  VOTEU.ALL UP0, P0 ;  /* 0x00000000003f7886 */ /* 0x000fe20000000000 */
[----:B------:R-:W-:Y:S01]  /*0570*/  VOTEU.ALL UP1, P0 ;  /* 0x00000000003f7886 */ /* 0x000fe20000020000 */
[----:B------:R-:W-:-:S03]  /*0580*/  IMAD.U32 R2, RZ, RZ, UR14 ;  /* 0x0000000eff027e24 */ /* 0x000fc6000f8e00ff */
[----:B------:R-:W0:Y:S01]  /*0590*/  @!UP0 S2UR UR6, SR_CgaCtaId ;  /* 0x00000000000689c3 */ /* 0x000e220000008800 */
[----:B------:R-:W-:Y:S01]  /*05a0*/  @!UP0 UMOV UR5, 0x400 ;  /* 0x0000040000058882 */ /* 0x000fe20000000000 */
[----:B------:R-:W-:-:S04]  /*05b0*/  @!UP0 UIADD3 UR12, -UR12, 0x100000, URZ ;  /* 0x001000000c0c8890 */ /* 0x000fc8000fffe13f */
[----:B------:R-:W-:Y:S02]  /*05c0*/  @!UP0 USHF.L.U32 UR13, UR12, 0xb, URZ ;  /* 0x0000000b0c0d8899 */ /* 0x000fe4000800063f */
[----:B------:R-:W-:Y:S01]  /*05d0*/  @!UP0 USHF.L.U32 UR12, UR12, 0x1, URZ ;  /* 0x000000010c0c8899 */ /* 0x000fe2000800063f */
[----:B------:R-:W-:Y:S01]  /*05e0*/  IMAD.U32 R3, RZ, RZ, UR15 ;  /* 0x0000000fff037e24 */ /* 0x000fe2000f8e00ff */
[----:B0-----:R-:W-:Y:S01]  /*05f0*/  @!UP0 ULEA UR16, UR6, UR5, 0x18 ;  /* 0x0000000506108291 */ /* 0x001fe2000f8ec03f */
[----:B------:R-:W-:Y:S01]  /*0600*/  VOTEU.ALL UP0, P0 ;  /* 0x00000000003f7886 */ /* 0x000fe20000000000 */
[----:B------:R-:W-:Y:S01]  /*0610*/  PLOP3.LUT P0, PT, PT, PT, UP2, 0x80, 0x0 ;  /* 0x000000000000781c */ /* 0x000fe20003f0f028 */
[----:B------:R-:W-:Y:S01]  /*0620*/  UMOV UR5, URZ ;  /* 0x0000003f00057c82 */ /* 0x000fe20008000000 */
[----:B------:R-:W-:Y:S01]  /*0630*/  @UP2 UMOV UR6, URZ ;  /* 0x0000003f00062c82 */ /* 0x000fe20008000000 */
[----:B------:R-:W-:Y:S02]  /*0640*/  @!UP2 UIMAD.WIDE.U32 UR8, UR11, UR7, UR4 ;  /* 0x000000070b08a2a5 */ /* 0x000fe4000f8e0004 */
[----:B------:R-:W-:-:S04]  /*0650*/  @UP2 UIADD3 UR6, UR15, UR6, URZ ;  /* 0x000000060f062290 */ /* 0x000fc8000fffe03f */
[----:B------:R-:W-:Y:S01]  /*0660*/  MOV R5, UR9 ;  /* 0x0000000900057c02 */ /* 0x000fe20008000f00 */
[----:B------:R-:W0:Y:S02]  /*0670*/  FENCE.VIEW.ASYNC.S ;  /* 0x00000000000073c6 */ /* 0x000e240000000000 */
[----:B0-----:R0:W2:Y:S01]  /*0680*/  @!UP0 SYNCS.EXCH.64 URZ, [UR16+0x80], UR12 ;  /* 0x0000800c103f85b2 */ /* 0x0010a20008000100 */
[----:B------:R-:W-:Y:S02]  /*0690*/  @P2 IMAD.U32 R6, RZ, RZ, UR6 ;  /* 0x00000006ff062e24 */ /* 0x000fe4000f8e00ff */
[----:B------:R-:W-:Y:S02]  /*06a0*/  @P0 IMAD.MOV.U32 R7, RZ, RZ, R2 ;  /* 0x000000ffff070224 */ /* 0x000fe400078e0002 */
[----:B------:R-:W-:Y:S02]  /*06b0*/  IMAD.U32 R2, RZ, RZ, UR8 ;  /* 0x00000008ff027e24 */ /* 0x000fe4000f8e00ff */
[----:B------:R-:W-:-:S02]  /*06c0*/  @!P4 IMAD.MOV.U32 R6, RZ, RZ, R5 ;  /* 0x000000ffff06c224 */ /* 0x000fc400078e0005 */
[----:B------:R-:W-:Y:S02]  /*06d0*/  @!P3 IMAD.MOV.U32 R7, RZ, RZ, R2 ;  /* 0x000000ffff07b224 */ /* 0x000fe400078e0002 */
[----:B------:R-:W-:Y:S01]  /*06e0*/  IMAD.U32 R3, RZ, RZ, UR9 ;  /* 0x00000009ff037e24 */ /* 0x000fe2000f8e00ff */
[----:B------:R0:W-:Y:S01]  /*06f0*/  STL [R1+0x200], R6 ;  /* 0x0002000601007387 */ /* 0x0001e20000100800 */
[----:B------:R-:W-:-:S03]  /*0700*/  IMAD.U32 R4, RZ, RZ, UR8 ;  /* 0x00000008ff047e24 */ /* 0x000fc6000f8e00ff */
[----:B------:R0:W-:Y:S01]  /*0710*/  STL [R1+0x204], R7 ;  /* 0x0002040701007387 */ /* 0x0001e20000100800 */
[----:B------:R0:W2:Y:S01]  /*0720*/  @!UP1 SYNCS.EXCH.64 URZ, [UR16+0x88], UR12 ;  /* 0x0000880c103f95b2 */ /* 0x0000a20008000100 */
[----:B------:R-:W-:Y:S01]  /*0730*/  NOP ;  /* 0x0000000000007918 */ /* 0x000fe20000000000 */
[----:B--234-:R-:W-:Y:S06]  /*0740*/  BAR.SYNC.DEFER_BLOCKING 0x0 ;  /* 0x0000000000007b1d */ /* 0x01cfec0000010000 */
[----:B------:R-:W-:Y:S05]  /*0750*/  @!P1 BRA `(.L_x_3) ;  /* 0x0000015400e49947 */ /* 0x000fea0003800000 */
[----:B------:R-:W-:-:S06]  /*0760*/  UISETP.GT.U32.AND UP0, UPT, UR18, 0x1, UPT ;  /* 0x000000011200788c */ /* 0x000fcc000bf04070 */
[----:B------:R-:W-:-:S13]  /*0770*/  PLOP3.LUT P0, PT, PT, PT, UP0, 0x80, 0x0 ;  /* 0x000000000000781c */ /* 0x000fda0003f0f008 */
[----:B0-----:R-:W-:Y:S05]  /*0780*/  @P0 EXIT ;  /* 0x000000000000094d */ /* 0x001fea0003800000 */
[----:B------:R-:W-:Y:S01]  /*0790*/  ULDC.64 UR8, c[0x0][0x650] ;  /* 0x0001940000087ab9 */ /* 0x000fe20000000a00 */
[----:B------:R-:W-:Y:S01]  /*07a0*/  UMOV UR41, 0xffffffff ;  /* 0xffffffff00297882 */ /* 0x000fe20000000000 */
[----:B------:R-:W-:Y:S01]  /*07b0*/  ISETP.GE.U32.AND P0, PT, R7, UR8, PT ;  /* 0x0000000807007c0c */ /* 0x000fe2000bf06070 */
[----:B------:R-:W-:Y:S01]  /*07c0*/  UMOV UR42, 0xffffffff ;  /* 0xffffffff002a7882 */ /* 0x000fe20000000000 */
[----:B------:R-:W-:Y:S01]  /*07d0*/  UMOV UR43, 0xffffffff ;  /* 0xffffffff002b7882 */ /* 0x000fe20000000000 */
[----:B------:R-:W-:Y:S02]  /*07e0*/  PRMT R0, RZ, 0x7610, R0 ;  /* 0x00007610ff007816 */ /* 0x000fe40000000000 */
[----:B------:R-:W-:-:S13]  /*07f0*/  ISETP.GE.U32.AND.EX P0, PT, R6, UR9, PT, P0 ;  /* 0x0000000906007c0c */ /* 0x000fda000bf06100 */
[----:B------:R-:W-:Y:S05]  /*0800*/  @P0 BRA `(.L_x_4) ;  /* 0x0000000400800947 */ /* 0x000fea0003800000 */
[----:B------:R-:W-:Y:S01]  /*0810*/  I2FP.F32.U32 R0, UR4 ;  /* 0x0000000400007c45 */ /* 0x000fe20008201000 */
[----:B------:R-:W-:Y:S01]  /*0820*/  ULDC.64 UR16, c[0x0][0x628] ;  /* 0x00018a0000107ab9 */ /* 0x000fe20000000a00 */
[----:B------:R-:W-:Y:S01]  /*0830*/  ULDC UR6, c[0x0][0x150] ;  /* 0x0000540000067ab9 */ /* 0x000fe20000000800 */
[----:B------:R-:W-:Y:S01]  /*0840*/  ISETP.NE.U32.AND P0, PT, RZ, UR16, PT ;  /* 0x00000010ff007c0c */ /* 0x000fe2000bf05070 */
[----:B------:R-:W-:Y:S01]  /*0850*/  ULDC UR15, c[0x0][0x630] ;  /* 0x00018c00000f7ab9 */ /* 0x000fe20000000800 */
[----:B------:R-:W-:Y:S01]  /*0860*/  FMUL R0, R0, UR6 ;  /* 0x0000000600007c20 */ /* 0x000fe20008400000 */
[----:B------:R-:W-:Y:S01]  /*0870*/  R2UR UR18, R7 ;  /* 0x00000000071272ca */ /* 0x000fe200000e0000 */
[----:B------:R-:W-:Y:S01]  /*0880*/  ULDC UR20, c[0x0][0x154] ;  /* 0x0000550000147ab9 */ /* 0x000fe20000000800 */
[----:B------:R-:W-:Y:S01]  /*0890*/  ISETP.NE.AND.EX P0, PT, RZ, UR17, PT, P0 ;  /* 0x00000011ff007c0c */ /* 0x000fe2000bf05300 */
[----:B------:R0:W1:Y:S01]  /*08a0*/  F2I.U32.TRUNC.NTZ R2, R0 ;  /* 0x0000000000027305 */ /* 0x000062000020f000 */
[----:B------:R-:W-:-:S02]  /*08b0*/  R2UR UR19, R6 ;  /* 0x00000000061372ca */ /* 0x000fc400000e0000 */
[----:B------:R-:W-:Y:S02]  /*08c0*/  R2UR UR8, R7 ;  /* 0x00000000070872ca */ /* 0x000fe400000e0000 */
[----:B------:R-:W-:-:S07]  /*08d0*/  R2UR UR9, R6 ;  /* 0x00000000060972ca */ /* 0x000fce00000e0000 */
[----:B0-----:R-:W-:Y:S08]  /*08e0*/  @!P0 BRA `(.L_x_5) ;  /* 0x0000000000308947 */ /* 0x001ff00003800000 */
[----:B------:R-:W-:Y:S01]  /*08f0*/  R2UR UR8, R7 ;  /* 0x00000000070872ca */ /* 0x000fe200000e0000 */
[----:B------:R-:W-:Y:S01]  /*0900*/  ULDC UR6, c[0x0][0x634] ;  /* 0x00018d0000067ab9 */ /* 0x000fe20000000800 */
[----:B------:R-:W-:-:S11]  /*0910*/  R2UR UR14, R6 ;  /* 0x00000000060e72ca */ /* 0x000fd600000e0000 */
[----:B------:R-:W-:-:S04]  /*0920*/  UIADD3 UR6, UP0, UR8, UR6, URZ ;  /* 0x0000000608067290 */ /* 0x000fc8000ff1e03f */
[----:B------:R-:W-:-:S04]  /*0930*/  UIADD3.X UR14, URZ, UR14, URZ, UP0, !UPT ;  /* 0x0000000e3f0e7290 */ /* 0x000fc800087fe43f */
[----:B------:R-:W-:-:S04]  /*0940*/  UIMAD.WIDE.U32 UR8, UR14, UR16, URZ ;  /* 0x000000100e0872a5 */ /* 0x000fc8000f8e003f */
[----:B------:R-:W-:Y:S02]  /*0950*/  UIMAD.WIDE.U32 UR10, UP0, UR6, UR17, UR8 ;  /* 0x00000011060a72a5 */ /* 0x000fe4000f800008 */
[----:B------:R-:W-:Y:S02]  /*0960*/  UIMAD.WIDE.U32 UR8, UR6, UR16, URZ ;  /* 0x00000010060872a5 */ /* 0x000fe4000f8e003f */
[----:B------:R-:W-:Y:S02]  /*0970*/  UIADD3.X UR13, URZ, URZ, URZ, UP0, !UPT ;  /* 0x0000003f3f0d7290 */ /* 0x000fe400087fe43f */
[----:B------:R-:W-:Y:S01]  /*0980*/  UIADD3 URZ, UP0, UR9, UR10, URZ ;  /* 0x0000000a093f7290 */ /* 0x000fe2000ff1e03f */
[----:B------:R-:W-:-:S03]  /*0990*/  UMOV UR12, UR11 ;  /* 0x0000000b000c7c82 */ /* 0x000fc60008000000 */
[----:B------:R-:W-:-:S12]  /*09a0*/  UIMAD.WIDE.U32.X UR8, UR14, UR17, UR12, UP0 ;  /* 0x000000110e0872a5 */ /* 0x000fd800080e040c */
.L_x_5:
[----:B------:R-:W-:Y:S01]  /*09b0*/  USHF.R.U64 UR43, UR8, UR15, UR9 ;  /* 0x0000000f082b7299 */ /* 0x000fe20008001209 */
[----:B------:R-:W-:Y:S01]  /*09c0*/  I2FP.F32.U32 R0, UR7 ;  /* 0x0000000700007c45 */ /* 0x000fe20008201000 */
[----:B------:R-:W-:Y:S01]  /*09d0*/  USHF.R.U32.HI UR5, URZ, UR15, UR9 ;  /* 0x0000000f3f057299 */ /* 0x000fe20008011609 */
[----:B-1----:R-:W-:Y:S01]  /*09e0*/  R2UR UR12, R2 ;  /* 0x00000000020c72ca */ /* 0x002fe200000e0000 */
[----:B------:R-:W-:Y:S02]  /*09f0*/  UIADD3 UR6, UP0, URZ, -UR43, URZ ;  /* 0x8000002b3f067290 */ /* 0x000fe4000ff1e03f */
[----:B------:R-:W-:Y:S01]  /*0a00*/  FMUL R0, R0, UR20 ;  /* 0x0000001400007c20 */ /* 0x000fe20008400000 */
[----:B------:R-:W-:Y:S01]  /*0a10*/  ULDC.64 UR8, c[0x0][0x620] ;  /* 0x0001880000087ab9 */ /* 0x000fe20000000a00 */
[----:B------:R-:W-:Y:S01]  /*0a20*/  UIADD3.X UR5, URZ, ~UR5, URZ, UP0, !UPT ;  /* 0x800000053f057290 */ /* 0x000fe200087fe43f */
[----:B------:R-:W-:Y:S01]  /*0a30*/  UMOV UR10, UR18 ;  /* 0x00000012000a7c82 */ /* 0x000fe20008000000 */
[----:B------:R-:W-:-:S02]  /*0a40*/  UMOV UR11, UR19 ;  /* 0x00000013000b7c82 */ /* 0x000fc40008000000 */
[----:B------:R-:W-:Y:S01]  /*0a50*/  UIMAD UR5, UR5, UR8, URZ ;  /* 0x00000008050572a4 */ /* 0x000fe2000f8e023f */
[----:B------:R-:W0:Y:S01]  /*0a60*/  F2I.U32.TRUNC.NTZ R0, R0 ;  /* 0x0000000000007305 */ /* 0x000e22000020f000 */
[----:B------:R-:W-:Y:S02]  /*0a70*/  UIMAD.WIDE.U32 UR10, UR6, UR8, UR10 ;  /* 0x00000008060a72a5 */ /* 0x000fe4000f8e000a */
[----:B------:R-:W-:Y:S01]  /*0a80*/  UIMAD UR6, UR6, UR9, UR5 ;  /* 0x00000009060672a4 */ /* 0x000fe2000f8e0205 */
[----:B------:R-:W-:Y:S01]  /*0a90*/  ULDC UR21, c[0x0][0x658] ;  /* 0x0001960000157ab9 */ /* 0x000fe20000000800 */
[----:B------:R-:W-:Y:S02]  /*0aa0*/  UMOV UR19, 0xffffffff ;  /* 0xffffffff00137882 */ /* 0x000fe40000000000 */
[----:B------:R-:W-:Y:S01]  /*0ab0*/  UIADD3 UR6, UR11, UR6, URZ ;  /* 0x000000060b067290 */ /* 0x000fe2000fffe03f */
[----:B------:R-:W-:Y:S01]  /*0ac0*/  ULDC UR15, c[0x0][0x618] ;  /* 0x00018600000f7ab9 */ /* 0x000fe20000000800 */
[----:B------:R-:W-:Y:S01]  /*0ad0*/  ULDC.64 UR8, c[0x0][0x640] ;  /* 0x0001900000087ab9 */ /* 0x000fe20000000a00 */
[----:B------:R-:W-:Y:S01]  /*0ae0*/  USHF.L.U32 UR11, UR19, UR21, URZ ;  /* 0x00000015130b7299 */ /* 0x000fe2000800063f */
[----:B------:R-:W-:Y:S01]  /*0af0*/  ISETP.NE.U32.AND P0, PT, RZ, UR8, PT ;  /* 0x00000008ff007c0c */ /* 0x000fe2000bf05070 */
[----:B------:R-:W-:-:S02]  /*0b00*/  USHF.R.U64 UR19, UR10, UR15, UR6 ;  /* 0x0000000f0a137299 */ /* 0x000fc40008001206 */
[----:B------:R-:W-:Y:S01]  /*0b10*/  USHF.R.U32.HI UR10, URZ, UR15, UR6 ;  /* 0x0000000f3f0a7299 */ /* 0x000fe20008011606 */
[----:B0-----:R-:W-:Y:S01]  /*0b20*/  R2UR UR14, R0 ;  /* 0x00000000000e72ca */ /* 0x001fe200000e0000 */
[----:B------:R-:W-:Y:S01]  /*0b30*/  ULDC UR17, c[0x0][0x608] ;  /* 0x0001820000117ab9 */ /* 0x000fe20000000800 */
[----:B------:R-:W-:Y:S01]  /*0b40*/  ISETP.NE.AND.EX P0, PT, RZ, UR9, PT, P0 ;  /* 0x00000009ff007c0c */ /* 0x000fe2000bf05300 */
[----:B------:R-:W-:Y:S02]  /*0b50*/  USHF.R.U64 UR23, UR19, UR17, UR10 ;  /* 0x0000001113177299 */ /* 0x000fe4000800120a */
[----:B------:R-:W-:Y:S01]  /*0b60*/  USHF.R.U32.HI UR10, URZ, UR17, UR10 ;  /* 0x000000113f0a7299 */ /* 0x000fe2000801160a */
[----:B------:R-:W-:Y:S01]  /*0b70*/  UMOV UR16, 0x1 ;  /* 0x0000000100107882 */ /* 0x000fe20000000000 */
[----:B------:R-:W-:Y:S02]  /*0b80*/  UIADD3 UR12, -UR12, URZ, URZ ;  /* 0x0000003f0c0c7290 */ /* 0x000fe4000fffe13f */
[----:B------:R-:W-:-:S02]  /*0b90*/  USHF.R.U64 UR24, UR23, UR21, UR10 ;  /* 0x0000001517187299 */ /* 0x000fc4000800120a */
[----:B------:R-:W-:Y:S01]  /*0ba0*/  USHF.L.U32 UR6, UR16, UR21, URZ ;  /* 0x0000001510067299 */ /* 0x000fe2000800063f */
[----:B------:R-:W-:Y:S01]  /*0bb0*/  ULDC UR13, c[0x0][0x144] ;  /* 0x00005100000d7ab9 */ /* 0x000fe20000000800 */
[----:B------:R-:W-:Y:S01]  /*0bc0*/  ULDC UR5, c[0x0][0x600] ;  /* 0x0001800000057ab9 */ /* 0x000fe20000000800 */
[----:B------:R-:W-:Y:S02]  /*0bd0*/  ULOP3.LUT UR16, URZ, UR11, URZ, 0x33, !UPT ;  /* 0x0000000b3f107292 */ /* 0x000fe4000f8e333f */
[----:B------:R-:W-:Y:S02]  /*0be0*/  USHF.R.U32.HI UR11, URZ, UR21, UR10 ;  /* 0x000000153f0b7299 */ /* 0x000fe4000801160a */
[----:B------:R-:W-:Y:S02]  /*0bf0*/  UIADD3 UR18, UR5, -0x1, URZ ;  /* 0xffffffff05127890 */ /* 0x000fe4000fffe03f */
[----:B------:R-:W-:Y:S02]  /*0c00*/  UIADD3 UR20, -UR14, URZ, URZ ;  /* 0x0000003f0e147290 */ /* 0x000fe4000fffe13f */
[----:B------:R-:W-:Y:S01]  /*0c10*/  UIMAD UR4, UR13, UR12, UR4 ;  /* 0x0000000c0d0472a4 */ /* 0x000fe2000f8e0204 */
[----:B------:R-:W-:Y:S01]  /*0c20*/  ULDC UR25, c[0x0][0x148] ;  /* 0x0000520000197ab9 */ /* 0x000fe20000000800 */
[----:B------:R-:W-:Y:S01]  /*0c30*/  ULDC UR21, c[0x0][0x648] ;  /* 0x0001920000157ab9 */ /* 0x000fe20000000800 */
[----:B------:R-:W-:Y:S01]  /*0c40*/  ULDC UR22, c[0x0][0x638] ;  /* 0x00018e0000167ab9 */ /* 0x000fe20000000800 */
[----:B------:R-:W-:Y:S01]  /*0c50*/  UMOV UR10, UR24 ;  /* 0x00000018000a7c82 */ /* 0x000fe20008000000 */
[----:B------:R-:W-:Y:S07]  /*0c60*/  @!P0 BRA `(.L_x_6) ;  /* 0x0000000000308947 */ /* 0x000fee0003800000 */
[----:B------:R-:W-:Y:S02]  /*0c70*/  ULDC UR14, c[0x0][0x64c] ;  /* 0x00019300000e7ab9 */ /* 0x000fe40000000800 */
        /* <DEDUP_REMOVED lines=8> */
[----:B------:R-:W-:-:S07]  /*0d00*/  UIMAD.WIDE.U32.X UR8, UR17, UR9, UR14, UP0 ;  /* 0x00000009110872a5 */ /* 0x000fce00080e040e */
[----:B------:R-:W-:Y:S01]  /*0d10*/  UMOV UR10, UR8 ;  /* 0x00000008000a7c82 */ /* 0x000fe20008000000 */
[----:B------:R-:W-:-:S05]  /*0d20*/  UMOV UR11, UR9 ;  /* 0x00000009000b7c82 */ /* 0x000fca0008000000 */
.L_x_6:
[----:B------:R-:W-:Y:S01]  /*0d30*/  UISETP.NE.AND UP0, UPT, UR45, URZ, UPT ;  /* 0x0000003f2d00728c */ /* 0x000fe2000bf05270 */
[----:B------:R-:W-:Y:S01]  /*0d40*/  IMAD.MOV.U32 R0, RZ, RZ, 0x1 ;  /* 0x00000001ff007424 */ /* 0x000fe200078e00ff */
[----:B------:R-:W-:Y:S02]  /*0d50*/  USHF.R.U64 UR8, UR10, UR21, UR11 ;  /* 0x000000150a087299 */ /* 0x000fe4000800120b */
[----:B------:R-:W-:Y:S02]  /*0d60*/  ULOP3.LUT UR16, UR23, UR16, URZ, 0xc0, !UPT ;  /* 0x0000001017107292 */ /* 0x000fe4000f8ec03f */
[----:B------:R-:W-:Y:S02]  /*0d70*/  ULOP3.LUT UR18, UR19, UR18, URZ, 0xc0, !UPT ;  /* 0x0000001213127292 */ /* 0x000fe4000f8ec03f */
[----:B------:R-:W-:-:S03]  /*0d80*/  UIMAD UR16, UR6, UR8, UR16 ;  /* 0x00000008061072a4 */ /* 0x000fc6000f8e0210 */
[----:B------:R-:W-:Y:S02]  /*0d90*/  @UP0 UIMAD UR4, UR25, UR20, UR7 ;  /* 0x00000014190402a4 */ /* 0x000fe4000f8e0207 */
[----:B------:R-:W-:-:S04]  /*0da0*/  UIADD3 UR7, -UR8, URZ, URZ ;  /* 0x0000003f08077290 */ /* 0x000fc8000fffe13f */
[----:B------:R-:W-:-:S03]  /*0db0*/  UIMAD UR6, UR7, UR22, UR24 ;  /* 0x00000016070672a4 */ /* 0x000fc6000f8e0218 */
[----:B------:R-:W-:Y:S01]  /*0dc0*/  ULDC UR7, c[0x0][0x610] ;  /* 0x0001840000077ab9 */ /* 0x000fe20000000800 */
[----:B------:R-:W-:Y:S02]  /*0dd0*/  UIMAD UR6, UR6, UR5, UR18 ;  /* 0x00000005060672a4 */ /* 0x000fe4000f8e0212 */
[----:B------:R-:W-:-:S04]  /*0de0*/  UIMAD UR4, UR16, UR7, UR4 ;  /* 0x00000007100472a4 */ /* 0x000fc8000f8e0204 */
[----:B------:R-:W-:Y:S02]  /*0df0*/  USEL UR42, UR6, UR4, !UP0 ;  /* 0x00000004062a7287 */ /* 0x000fe4000c000000 */
[----:B------:R-:W-:-:S12]  /*0e00*/  USEL UR41, UR4, UR6, !UP0 ;  /* 0x0000000604297287 */ /* 0x000fd8000c000000 */
.L_x_4:
[----:B------:R-:W-:-:S08]  /*0e10*/  NOP ;  /* 0x0000000000007918 */ /* 0x000fd00000000000 */
[----:B------:R-:W0:Y:S02]  /*0e20*/  USETMAXREG.TRY_ALLOC.CTAPOOL UP0, 0xf0 ;  /* 0x000000f0000079c8 */ /* 0x000e240008000600 */
[----:B0-----:R-:W-:-:S13]  /*0e30*/  PLOP3.LUT P0, PT, PT, PT, UP0, 0x80, 0x0 ;  /* 0x000000000000781c */ /* 0x001fda0003f0f008 */
[----:B------:R-:W-:Y:S05]  /*0e40*/  @!P0 BRA `(.L_x_4) ;  /* 0xfffffffc00f08947 */ /* 0x000fea000383ffff */
[----:B------:R-:W-:Y:S01]  /*0e50*/  ULDC.64 UR4, c[0x0][0x598] ;  /* 0x0001660000047ab9 */ /* 0x000fe20000000a00 */
[----:B------:R-:W-:Y:S01]  /*0e60*/  ULDC.64 UR36, c[0x0][0x208] ;  /* 0x0000820000247ab9 */ /* 0x000fe20000000a00 */
[----:B------:R-:W-:-:S04]  /*0e70*/  ISETP.NE.U32.AND P0, PT, RZ, UR4, PT ;  /* 0x00000004ff007c0c */ /* 0x000fc8000bf05070 */
[----:B------:R-:W-:-:S13]  /*0e80*/  ISETP.NE.AND.EX P0, PT, RZ, UR5, PT, P0 ;  /* 0x00000005ff007c0c */ /* 0x000fda000bf05300 */
[----:B------:R-:W-:Y:S05]  /*0e90*/  @!P0 BRA `(.L_x_7) ;  /* 0x00000000001c8947 */ /* 0x000fea0003800000 */
[----:B------:R-:W0:Y:S02]  /*0ea0*/  LDC.64 R2, c[0x0][0x598] ;  /* 0x00016600ff027b82 */ /* 0x000e240000000a00 */
[----:B0-----:R-:W2:Y:S02]  /*0eb0*/  LDG.E.64 R2, desc[UR36][R2.64] ;  /* 0x0000002402027981 */ /* 0x001ea4000c1e1b00 */
[----:B--2---:R-:W-:-:S04]  /*0ec0*/  ISETP.NE.U32.AND P0, PT, R2, RZ, PT ;  /* 0x000000ff0200720c */ /* 0x004fc80003f05070 */
[----:B------:R-:W-:-:S13]  /*0ed0*/  ISETP.NE.AND.EX P0, PT, R3, RZ, PT, P0 ;  /* 0x000000ff0300720c */ /* 0x000fda0003f05300 */
[----:B------:R-:W-:Y:S05]  /*0ee0*/  @!P0 BRA `(.L_x_7) ;  /* 0x0000000000088947 */ /* 0x000fea0003800000 */
[----:B------:R0:W5:Y:S01]  /*0ef0*/  LD.E R2, desc[UR36][R2.64] ;  /* 0x0000002402027980 */ /* 0x000162000c101900 */
[----:B------:R-:W-:Y:S05]  /*0f00*/  BRA `(.L_x_8) ;  /* 0x0000000000247947 */ /* 0x000fea0003800000 */
.L_x_7:
[----:B------:R-:W-:Y:S02]  /*0f10*/  ULDC.64 UR4, c[0x0][0x588] ;  /* 0x0001620000047ab9 */ /* 0x000fe40000000a00 */
[----:B------:R-:W-:-:S04]  /*0f20*/  ISETP.NE.U32.AND P0, PT, RZ, UR4, PT ;  /* 0x00000004ff007c0c */ /* 0x000fc8000bf05070 */
[----:B------:R-:W-:-:S13]  /*0f30*/  ISETP.NE.AND.EX P0, PT, RZ, UR5, PT, P0 ;  /* 0x00000005ff007c0c */ /* 0x000fda000bf05300 */
[----:B------:R-:W-:Y:S05]  /*0f40*/  @!P0 BRA `(.L_x_9) ;  /* 0x00000000000c8947 */ /* 0x000fea0003800000 */
[----:B------:R-:W0:Y:S02]  /*0f50*/  LDC.64 R2, c[0x0][0x588] ;  /* 0x00016200ff027b82 */ /* 0x000e240000000a00 */
[----:B0-----:R1:W5:Y:S01]  /*0f60*/  LDG.E R2, desc[UR36][R2.64] ;  /* 0x0000002402027981 */ /* 0x001362000c1e1900 */
[----:B------:R-:W-:Y:S05]  /*0f70*/  BRA `(.L_x_8) ;  /* 0x0000000000087947 */ /* 0x000fea0003800000 */
.L_x_9:
[----:B------:R-:W-:Y:S02]  /*0f80*/  ULDC UR4, c[0x0][0x580] ;  /* 0x0001600000047ab9 */ /* 0x000fe40000000800 */
[----:B------:R-:W-:-:S07]  /*0f90*/  IMAD.U32 R2, RZ, RZ, UR4 ;  /* 0x00000004ff027e24 */ /* 0x000fce000f8e00ff */
.L_x_8:
[----:B------:R-:W-:Y:S02]  /*0fa0*/  ULDC.64 UR4, c[0x0][0x5a0] ;  /* 0x0001680000047ab9 */ /* 0x000fe40000000a00 */
[----:B------:R-:W-:-:S04]  /*0fb0*/  ISETP.NE.U32.AND P0, PT, RZ, UR4, PT ;  /* 0x00000004ff007c0c */ /* 0x000fc8000bf05070 */
[----:B------:R-:W-:-:S13]  /*0fc0*/  ISETP.NE.AND.EX P0, PT, RZ, UR5, PT, P0 ;  /* 0x00000005ff007c0c */ /* 0x000fda000bf05300 */
[----:B------:R-:W-:Y:S05]  /*0fd0*/  @!P0 BRA `(.L_x_10) ;  /* 0x00000000001c8947 */ /* 0x000fea0003800000 */
[----:B------:R-:W2:Y:S02]  /*0fe0*/  LDC.64 R4, c[0x0][0x5a0] ;  /* 0x00016800ff047b82 */ /* 0x000ea40000000a00 */
[----:B--2---:R-:W2:Y:S02]  /*0ff0*/  LDG.E.64 R4, desc[UR36][R4.64] ;  /* 0x0000002404047981 */ /* 0x004ea4000c1e1b00 */
[----:B--2---:R-:W-:-:S04]  /*1000*/  ISETP.NE.U32.AND P0, PT, R4, RZ, PT ;  /* 0x000000ff0400720c */ /* 0x004fc80003f05070 */
[----:B------:R-:W-:-:S13]  /*1010*/  ISETP.NE.AND.EX P0, PT, R5, RZ, PT, P0 ;  /* 0x000000ff0500720c */ /* 0x000fda0003f05300 */
[----:B------:R-:W-:Y:S05]  /*1020*/  @!P0 BRA `(.L_x_10) ;  /* 0x0000000000088947 */ /* 0x000fea0003800000 */
[----:B------:R2:W5:Y:S01]  /*1030*/  LD.E R16, desc[UR36][R4.64] ;  /* 0x0000002404107980 */ /* 0x000562000c101900 */
[----:B------:R-:W-:Y:S05]  /*1040*/  BRA `(.L_x_11) ;  /* 0x0000000000247947 */ /* 0x000fea0003800000 */
.L_x_10:
[----:B------:R-:W-:Y:S02]  /*1050*/  ULDC.64 UR4, c[0x0][0x590] ;  /* 0x0001640000047ab9 */ /* 0x000fe40000000a00 */
[----:B------:R-:W-:-:S04]  /*1060*/  ISETP.NE.U32.AND P0, PT, RZ, UR4, PT ;  /* 0x00000004ff007c0c */ /* 0x000fc8000bf05070 */
[----:B------:R-:W-:-:S13]  /*1070*/  ISETP.NE.AND.EX P0, PT, RZ, UR5, PT, P0 ;  /* 0x00000005ff007c0c */ /* 0x000fda000bf05300 */
[----:B------:R-:W-:Y:S05]  /*1080*/  @!P0 BRA `(.L_x_12) ;  /* 0x00000000000c8947 */ /* 0x000fea0003800000 */
[----:B------:R-:W2:Y:S02]  /*1090*/  LDC.64 R16, c[0x0][0x590] ;  /* 0x00016400ff107b82 */ /* 0x000ea40000000a00 */
[----:B--2---:R3:W5:Y:S01]  /*10a0*/  LDG.E R16, desc[UR36][R16.64] ;  /* 0x0000002410107981 */ /* 0x004762000c1e1900 */
[----:B------:R-:W-:Y:S05]  /*10b0*/  BRA `(.L_x_11) ;  /* 0x0000000000087947 */ /* 0x000fea0003800000 */
.L_x_12:
[----:B------:R-:W-:Y:S02]  /*10c0*/  ULDC UR4, c[0x0][0x584] ;  /* 0x0001610000047ab9 */ /* 0x000fe40000000800 */
[----:B------:R-:W-:-:S07]  /*10d0*/  IMAD.U32 R16, RZ, RZ, UR4 ;  /* 0x00000004ff107e24 */ /* 0x000fce000f8e00ff */
.L_x_11:
[----:B------:R-:W-:-:S13]  /*10e0*/  LOP3.LUT P0, RZ, R0, 0xff, RZ, 0xc0, !PT ;  /* 0x000000ff00ff7812 */ /* 0x000fda000780c0ff */
[----:B------:R-:W-:Y:S05]  /*10f0*/  @!P0 EXIT ;  /* 0x000000000000894d */ /* 0x000fea0003800000 */
[----:B------:R-:W-:Y:S01]  /*1100*/  ULDC UR4, c[0x0][0x28c] ;  /* 0x0000a30000047ab9 */ /* 0x000fe20000000800 */
[----:B------:R-:W-:Y:S01]  /*1110*/  UMOV UR38, URZ ;  /* 0x0000003f00267c82 */ /* 0x000fe20008000000 */
[----:B------:R-:W-:Y:S01]  /*1120*/  UIADD3 UR4, UR4, 0x1f, URZ ;  /* 0x0000001f04047890 */ /* 0x000fe2000fffe03f */
[----:B------:R-:W-:-:S03]  /*1130*/  UMOV UR39, URZ ;  /* 0x0000003f00277c82 */ /* 0x000fc60008000000 */
[----:B------:R-:W-:-:S04]  /*1140*/  USHF.R.S32.HI UR5, URZ, 0x1f, UR4 ;  /* 0x0000001f3f057899 */ /* 0x000fc80008011404 */
[----:B------:R-:W-:-:S04]  /*1150*/  ULEA.HI UR5, UR5, UR4, URZ, 0x5 ;  /* 0x0000000405057291 */ /* 0x000fc8000f8f283f */
[----:B------:R-:W-:-:S12]  /*1160*/  USHF.R.S32.HI UR44, URZ, 0x5, UR5 ;  /* 0x000000053f2c7899 */ /* 0x000fd80008011405 */
.L_x_540:
[----:B------:R-:W4:Y:S01]  /*1170*/  S2R R0, SR_TID.X ;  /* 0x0000000000007919 */ /* 0x000f220000002100 */
[----:B------:R-:W0:Y:S01]  /*1180*/  S2UR UR6, SR_CgaCtaId ;  /* 0x00000000000679c3 */ /* 0x000e220000008800 */
[----:B------:R-:W-:Y:S02]  /*1190*/  UMOV UR46, 0x400 ;  /* 0x00000400002e7882 */ /* 0x000fe40000000000 */
[----:B0-----:R-:W-:Y:S01]  /*11a0*/  ULEA UR46, UR6, UR46, 0x18 ;  /* 0x0000002e062e7291 */ /* 0x001fe2000f8ec03f */
[----:B----4-:R-:W-:-:S04]  /*11b0*/  LOP3.LUT R0, R0, 0x80, RZ, 0xc0, !PT ;  /* 0x0000008000007812 */ /* 0x010fc800078ec0ff */
[----:B------:R-:W-:-:S06]  /*11c0*/  SHF.R.U32.HI R0, RZ, 0x7, R0 ;  /* 0x00000007ff007819 */ /* 0x000fcc0000011600 */
[----:B------:R-:W0:Y:S02]  /*11d0*/  SHFL.IDX PT, R0, R0, RZ, 0x1f ;  /* 0x00001fff00007589 */ /* 0x000e2400000e0000 */
[----:B0-----:R-:W-:-:S13]  /*11e0*/  R2UR UR4, R0 ;  /* 0x00000000000472ca */ /* 0x001fda00000e0000 */
[----:B------:R-:W-:-:S04]  /*11f0*/  ULEA.HI UR5, UR4, UR4, URZ, 0x1 ;  /* 0x0000000404057291 */ /* 0x000fc8000f8f083f */
[----:B------:R-:W-:-:S04]  /*1200*/  ULOP3.LUT UR5, UR5, 0xffffe, URZ, 0xc0, !UPT ;  /* 0x000ffffe05057892 */ /* 0x000fc8000f8ec03f */
[----:B------:R-:W-:-:S03]  /*1210*/  UIADD3 UR5, UR4, -UR5, URZ ;  /* 0x8000000504057290 */ /* 0x000fc6000fffe03f */
[----:B------:R-:W-:Y:S01]  /*1220*/  ULDC UR4, c[0x0][0x28c] ;  /* 0x0000a30000047ab9 */ /* 0x000fe20000000800 */
[----:B------:R-:W-:Y:S01]  /*1230*/  ULEA UR5, UR5, UR46, 0xc ;  /* 0x0000002e05057291 */ /* 0x000fe2000f8e603f */
[----:B------:R-:W-:-:S03]  /*1240*/  ISETP.LT.AND P0, PT, RZ, UR4, PT ;  /* 0x00000004ff007c0c */ /* 0x000fc6000bf01270 */
[----:B------:R-:W-:-:S04]  /*1250*/  UIADD3 UR5, UR5, 0x180, URZ ;  /* 0x0000018005057890 */ /* 0x000fc8000fffe03f */
[----:B------:R-:W-:-:S04]  /*1260*/  USHF.R.U32.HI UR5, URZ, 0x4, UR5 ;  /* 0x000000043f057899 */ /* 0x000fc80008011605 */
[----:B------:R-:W-:Y:S02]  /*1270*/  ULOP3.LUT UR47, UR5, 0x3fff, URZ, 0xc0, !UPT ;  /* 0x00003fff052f7892 */ /* 0x000fe4000f8ec03f */
[----:B-1-3--:R-:W-:Y:S10]  /*1280*/  @P0 BRA `(.L_x_13) ;  /* 0x0000000000400947 */ /* 0x00aff40003800000 */
[----:B------:R-:W-:Y:S01]  /*1290*/  MOV R0, 0x0 ;  /* 0x0000000000007802 */ /* 0x000fe20000000f00 */
[----:B------:R-:W-:Y:S01]  /*12a0*/  ULDC.64 UR4, c[0x4][0x68] ;  /* 0x01001a0000047ab9 */ /* 0x000fe20000000a00 */
[----:B------:R-:W-:Y:S01]  /*12b0*/  ULDC.64 UR6, c[0x4][0x8] ;  /* 0x0100020000067ab9 */ /* 0x000fe20000000a00 */
[----:B--2---:R-:W-:Y:S01]  /*12c0*/  IMAD.U32 R4, RZ, RZ, UR4 ;  /* 0x00000004ff047e24 */ /* 0x004fe2000f8e00ff */
[----:B------:R0:W2:Y:S01]  /*12d0*/  LDC.64 R14, c[0x4][R0] ;  /* 0x01000000000e7b82 */ /* 0x0000a20000000a00 */
[----:B------:R-:W-:Y:S01]  /*12e0*/  IMAD.U32 R5, RZ, RZ, UR5 ;  /* 0x00000005ff057e24 */ /* 0x000fe2000f8e00ff */
[----:B------:R-:W-:Y:S01]  /*12f0*/  ULDC.64 UR4, c[0x4][0x70] ;  /* 0x01001c0000047ab9 */ /* 0x000fe20000000a00 */
[----:B------:R-:W-:Y:S01]  /*1300*/  IMAD.U32 R10, RZ, RZ, UR6 ;  /* 0x00000006ff0a7e24 */ /* 0x000fe2000f8e00ff */
[----:B------:R-:W-:Y:S01]  /*1310*/  MOV R7, UR5 ;  /* 0x0000000500077c02 */ /* 0x000fe20008000f00 */
[----:B------:R-:W-:Y:S02]  /*1320*/  IMAD.U32 R6, RZ, RZ, UR4 ;  /* 0x00000004ff067e24 */ /* 0x000fe4000f8e00ff */
[----:B------:R-:W-:-:S02]  /*1330*/  IMAD.U32 R11, RZ, RZ, UR7 ;  /* 0x00000007ff0b7e24 */ /* 0x000fc4000f8e00ff */
[----:B------:R-:W-:Y:S02]  /*1340*/  IMAD.MOV.U32 R8, RZ, RZ, 0x1e1 ;  /* 0x000001e1ff087424 */ /* 0x000fe400078e00ff */
[----:B------:R-:W-:Y:S02]  /*1350*/  IMAD.MOV.U32 R12, RZ, RZ, 0x1 ;  /* 0x00000001ff0c7424 */ /* 0x000fe400078e00ff */
[----:B0-----:R-:W-:-:S07]  /*1360*/  IMAD.MOV.U32 R13, RZ, RZ, RZ ;  /* 0x000000ffff0d7224 */ /* 0x001fce00078e00ff */
[----:B------:R-:W-:-:S07]  /*1370*/  LEPC R20, `(.L_x_13) ;  /* 0x000000001014794e */ /* 0x000fce0000000000 */
[----:B-123-5:R-:W-:Y:S05]  /*1380*/  CALL.ABS.NOINC R14 ;  /* 0x000000000e007343 */ /* 0x02efea0003c00000 */
.L_x_13:
[----:B------:R-:W-:-:S06]  /*1390*/  ULOP3.LUT UR4, UR40, 0x1, URZ, 0xfc, !UPT ;  /* 0x0000000128047892 */ /* 0x000fcc000f8efc3f */
[----:B------:R-:W-:-:S05]  /*13a0*/  IMAD.U32 R0, RZ, RZ, UR4 ;  /* 0x00000004ff007e24 */ /* 0x000fca000f8e00ff */
[----:B------:R-:W-:-:S13]  /*13b0*/  ISETP.NE.AND P0, PT, R0, 0x3, PT ;  /* 0x000000030000780c */ /* 0x000fda0003f05270 */
[----:B------:R-:W-:Y:S05]  /*13c0*/  @!P0 BRA `(.L_x_14) ;  /* 0x0000000000048947 */ /* 0x000fea0003800000 */
[----:B------:R-:W-:Y:S01]  /*13d0*/  BPT.TRAP 0x1 ;  /* 0x000000040000795c */ /* 0x000fe20000300000 */
.L_x_14:
[----:B-1----:R-:W-:Y:S02]  /*13e0*/  IMAD.U32 R3, RZ, RZ, UR39 ;  /* 0x00000027ff037e24 */ /* 0x002fe4000f8e00ff */
[----:B------:R-:W-:-:S03]  /*13f0*/  IMAD.U32 R0, RZ, RZ, UR38 ;  /* 0x00000026ff007e24 */ /* 0x000fc6000f8e00ff */
[----:B------:R-:W-:Y:S02]  /*1400*/  LEA R3, R3, UR46, 0x3 ;  /* 0x0000002e03037c11 */ /* 0x000fe4000f8e18ff */
[----:B------:R-:W-:-:S04]  /*1410*/  SHF.L.U32 R0, R0, 0x1f, RZ ;  /* 0x0000001f00007819 */ /* 0x000fc800000006ff */
[----:B------:R0:W1:Y:S01]  /*1420*/  SYNCS.PHASECHK.TRANS64.TRYWAIT P1, [R3+URZ], R0 ;  /* 0x00000000030075a7 */ /* 0x000062000802017f */
[----:B------:R-:W-:Y:S05]  /*1430*/  @!P0 BRA `(.L_x_15) ;  /* 0x0000000000048947 */ /* 0x000fea0003800000 */
[----:B------:R-:W-:Y:S01]  /*1440*/  BPT.TRAP 0x1 ;  /* 0x000000040000795c */ /* 0x000fe20000300000 */
.L_x_15:
[----:B-1----:R-:W-:Y:S05]  /*1450*/  @P1 BRA `(.L_x_16) ;  /* 0x0000000000081947 */ /* 0x002fea0003800000 */
[----:B------:R-:W1:Y:S02]  /*1460*/  SYNCS.PHASECHK.TRANS64.TRYWAIT P1, [R3+URZ], R0 ;  /* 0x00000000030075a7 */ /* 0x000e64000802017f */
[----:B-1----:R-:W-:Y:S05]  /*1470*/  @!P1 BRA `(.L_x_17) ;  /* 0x0000016400049947 */ /* 0x002fea0003800000 */
.L_x_16:
[----:B------:R-:W-:-:S04]  /*1480*/  UISETP.LT.AND UP0, UPT, UR44, 0x1, UPT ;  /* 0x000000012c00788c */ /* 0x000fc8000bf01270 */
[----:B------:R-:W-:-:S04]  /*1490*/  USEL UR4, UR44, 0x1, UP0 ;  /* 0x000000012c047887 */ /* 0x000fc80008000000 */
[----:B------:R-:W-:-:S06]  /*14a0*/  UIADD3 UR4, UR44, -UR4, URZ ;  /* 0x800000042c047290 */ /* 0x000fcc000fffe03f */
[----:B01----:R-:W-:Y:S01]  /*14b0*/  MOV R0, UR4 ;  /* 0x0000000400007c02 */ /* 0x003fe20008000f00 */
[----:B------:R-:W-:Y:S01]  /*14c0*/  IMAD.U32 R3, RZ, RZ, UR4 ;  /* 0x00000004ff037e24 */ /* 0x000fe2000f8e00ff */
[----:B------:R-:W-:Y:S05]  /*14d0*/  WARPSYNC.ALL ;  /* 0x0000000000007948 */ /* 0x000fea0003800000 */
[----:B------:R-:W-:Y:S01]  /*14e0*/  ISETP.GE.AND P1, PT, R0, 0x1, PT ;  /* 0x000000010000780c */ /* 0x000fe20003f26270 */
[----:B------:R-:W-:Y:S01]  /*14f0*/  UIADD3 UR46, UR46, 0x1c180, URZ ;  /* 0x0001c1802e2e7890 */ /* 0x000fe2000fffe03f */
[----:B------:R-:W-:Y:S01]  /*1500*/  WARPGROUP.ARRIVE ;  /* 0x00000000000079c5 */ /* 0x000fe20000000000 */
[----:B------:R-:W-:-:S02]  /*1510*/  ULOP3.LUT UR8, UR47, 0x10000, URZ, 0xfc, !UPT ;  /* 0x000100002f087892 */ /* 0x000fc4000f8efc3f */
[----:B------:R-:W-:Y:S02]  /*1520*/  USHF.R.U32.HI UR46, URZ, 0x4, UR46 ;  /* 0x000000043f2e7899 */ /* 0x000fe4000801162e */
[----:B------:R-:W-:Y:S02]  /*1530*/  ULEA UR10, UR39, UR8, 0xa ;  /* 0x00000008270a7291 */ /* 0x000fe4000f8e503f */
[----:B------:R-:W-:Y:S01]  /*1540*/  ULOP3.LUT UR9, UR46, 0x3fff, URZ, 0xc0, !UPT ;  /* 0x00003fff2e097892 */ /* 0x000fe2000f8ec03f */
[----:B------:R-:W-:Y:S01]  /*1550*/  UMOV UR5, 0x80000020 ;  /* 0x8000002000057882 */ /* 0x000fe20000000000 */
[----:B------:R-:W-:Y:S02]  /*1560*/  UMOV UR7, 0x80000020 ;  /* 0x8000002000077882 */ /* 0x000fe40000000000 */
[----:B------:R-:W-:Y:S01]  /*1570*/  ULOP3.LUT UR9, UR9, 0x10000, URZ, 0xfc, !UPT ;  /* 0x0001000009097892 */ /* 0x000fe2000f8efc3f */
[----:B------:R-:W-:-:S03]  /*1580*/  UMOV UR4, UR10 ;  /* 0x0000000a00047c82 */ /* 0x000fc60008000000 */
[----:B------:R-:W-:-:S07]  /*1590*/  ULEA UR11, UR39, UR9, 0xa ;  /* 0x00000009270b7291 */ /* 0x000fce000f8e503f */
[----:B------:R-:W-:Y:S02]  /*15a0*/  UMOV UR6, UR11 ;  /* 0x0000000b00067c82 */ /* 0x000fe40008000000 */
[----:B------:R-:W-:Y:S01]  /*15b0*/  HGMMA.64x256x16.F32.BF16 R24, gdesc[UR4], RZ, !UPT, gsb0 ;  /* 0x03e00000041879f0 */ /* 0x000fe2000c0018ff */
[----:B------:R-:W-:Y:S01]  /*15c0*/  UIADD3 UR4, UR10, 0x200, URZ ;  /* 0x000002000a047890 */ /* 0x000fe2000fffe03f */
[----:B------:R-:W-:Y:S01]  /*15d0*/  UMOV UR5, 0x80000020 ;  /* 0x8000002000057882 */ /* 0x000fe20000000000 */
[----:B------:R-:W-:Y:S02]  /*15e0*/  WARPGROUP.DEPBAR.LE gsb0, 0x0 ;  /* 0x00008000000079c5 */ /* 0x000fe40000010000 */
[----:B------:R-:W-:Y:S01]  /*15f0*/  STL.64 [R1], R24 ;  /* 0x0000001801007387 */ /* 0x000fe20000100a00 */
[----:B------:R-:W-:Y:S01]  /*1600*/  IMAD.MOV.U32 R235, RZ, RZ, R49 ;  /* 0x000000ffffeb7224 */ /* 0x000fe200078e0031 */
[----:B------:R-:W-:Y:S01]  /*1610*/  MOV R228, R56 ;  /* 0x0000003800e47202 */ /* 0x000fe20000000f00 */
[----:B------:R-:W-:Y:S01]  /*1620*/  IMAD.MOV.U32 R234, RZ, RZ, R50 ;  /* 0x000000ffffea7224 */ /* 0x000fe200078e0032 */
[----:B------:R-:W-:Y:S01]  /*1630*/  STL.64 [R1+0x8], R26 ;  /* 0x0000081a01007387 */ /* 0x000fe20000100a00 */
        /* <DEDUP_REMOVED lines=40> */
[----:B------:R-:W-:-:S02]  /*18c0*/  IMAD.MOV.U32 R157, RZ, RZ, R73 ;  /* 0x000000ffff9d7224 */ /* 0x000fc400078e0049 */
[----:B------:R-:W-:Y:S01]  /*18d0*/  IMAD.MOV.U32 R159, RZ, RZ, R75 ;  /* 0x000000ffff9f7224 */ /* 0x000fe200078e004b */
[----:B------:R0:W-:Y:S01]  /*18e0*/  STL [R1+0x60], R48 ;  /* 0x0000603001007387 */ /* 0x0001e20000100800 */
[----:B------:R-:W-:Y:S02]  /*18f0*/  IMAD.MOV.U32 R216, RZ, RZ, R76 ;  /* 0x000000ffffd87224 */ /* 0x000fe400078e004c */
[----:B------:R-:W-:Y:S01]  /*1900*/  IMAD.MOV.U32 R161, RZ, RZ, R77 ;  /* 0x000000ffffa17224 */ /* 0x000fe200078e004d */
[----:B------:R-:W-:Y:S01]  /*1910*/  STL [R1+0x2b8], R160 ;  /* 0x0002b8a001007387 */ /* 0x000fe20000100800 */
[----:B------:R-:W-:Y:S02]  /*1920*/  IMAD.MOV.U32 R162, RZ, RZ, R78 ;  /* 0x000000ffffa27224 */ /* 0x000fe400078e004e */
[----:B------:R-:W-:Y:S02]  /*1930*/  IMAD.MOV.U32 R163, RZ, RZ, R79 ;  /* 0x000000ffffa37224 */ /* 0x000fe400078e004f */
[----:B------:R-:W-:-:S02]  /*1940*/  IMAD.MOV.U32 R164, RZ, RZ, R80 ;  /* 0x000000ffffa47224 */ /* 0x000fc400078e0050 */
[----:B------:R-:W-:Y:S02]  /*1950*/  IMAD.MOV.U32 R165, RZ, RZ, R81 ;  /* 0x000000ffffa57224 */ /* 0x000fe400078e0051 */
[----:B------:R-:W-:Y:S02]  /*1960*/  IMAD.MOV.U32 R166, RZ, RZ, R82 ;  /* 0x000000ffffa67224 */ /* 0x000fe400078e0052 */
[----:B------:R-:W-:Y:S02]  /*1970*/  IMAD.MOV.U32 R168, RZ, RZ, R84 ;  /* 0x000000ffffa87224 */ /* 0x000fe400078e0054 */
        /* <DEDUP_REMOVED lines=47> */
[----:B---3--:R-:W-:Y:S02]  /*1c70*/  IMAD.MOV.U32 R17, RZ, RZ, R138 ;  /* 0x000000ffff117224 */ /* 0x008fe400078e008a */
        /* <DEDUP_REMOVED lines=9> */
[----:B--2---:R-:W-:Y:S02]  /*1d10*/  IMAD.MOV.U32 R5, RZ, RZ, R149 ;  /* 0x000000ffff057224 */ /* 0x004fe400078e0095 */
[----:B------:R-:W-:Y:S02]  /*1d20*/  IMAD.MOV.U32 R4, RZ, RZ, R150 ;  /* 0x000000ffff047224 */ /* 0x000fe400078e0096 */
[----:B------:R-:W-:Y:S02]  /*1d30*/  IMAD.MOV.U32 R0, RZ, RZ, R151 ;  /* 0x000000ffff007224 */ /* 0x000fe400078e0097 */
[----:B0-----:R-:W-:-:S06]  /*1d40*/  WARPGROUP.ARRIVE ;  /* 0x00000000000079c5 */ /* 0x001fcc0000000000 */
[----:B------:R-:W-:Y:S03]  /*1d50*/  HGMMA.64x256x16.F32.BF16 R24, gdesc[UR4], RZ, !UPT, gsb0 ;  /* 0x03e00000041879f0 */ /* 0x000fe6000c0018ff */
[----:B------:R-:W-:Y:S02]  /*1d60*/  WARPGROUP.DEPBAR.LE gsb0, 0x0 ;  /* 0x00008000000079c5 */ /* 0x000fe40000010000 */
[----:B------:R-:W-:Y:S04]  /*1d70*/  STL.64 [R1+0x2b0], R150 ;  /* 0x0002b09601007387 */ /* 0x000fe80000100a00 */
        /* <DEDUP_REMOVED lines=20> */
[----:B------:R0:W-:Y:S04]  /*1ec0*/  STL.64 [R1+0x208], R108 ;  /* 0x0002086c01007387 */ /* 0x0001e80000100a00 */
[----:B0-----:R-:W2:Y:S04]  /*1ed0*/  LDL.LU R108, [R1] ;  /* 0x00000000016c7983 */ /* 0x001ea80000300800 */
[----:B------:R-:W2:Y:S04]  /*1ee0*/  LDL.LU R109, [R1+0x4] ;  /* 0x00000400016d7983 */ /* 0x000ea80000300800 */
        /* <DEDUP_REMOVED lines=22> */
[----:B------:R-:W2:Y:S01]  /*2050*/  LDL.LU R132, [R1+0x60] ;  /* 0x0000600001847983 */ /* 0x000ea20000300800 */
[----:B------:R-:W-:Y:S01]  /*2060*/  IMAD.MOV.U32 R133, RZ, RZ, R235 ;  /* 0x000000ffff857224 */ /* 0x000fe200078e00eb */
[----:B------:R-:W-:Y:S01]  /*2070*/  MOV R136, R232 ;  /* 0x000000e800887202 */ /* 0x000fe20000000f00 */
[----:B------:R-:W-:Y:S01]  /*2080*/  IMAD.MOV.U32 R134, RZ, RZ, R234 ;  /* 0x000000ffff867224 */ /* 0x000fe200078e00ea */
[----:B------:R-:W-:Y:S01]  /*2090*/  MOV R145, R223 ;  /* 0x000000df00917202 */ /* 0x000fe20000000f00 */
[----:B------:R-:W-:Y:S01]  /*20a0*/  IMAD.MOV.U32 R135, RZ, RZ, R233 ;  /* 0x000000ffff877224 */ /* 0x000fe200078e00e9 */
[----:B------:R-:W-:Y:S01]  /*20b0*/  MOV R235, R0 ;  /* 0x0000000000eb7202 */ /* 0x000fe20000000f00 */
[----:B------:R-:W-:Y:S01]  /*20c0*/  IMAD.MOV.U32 R137, RZ, RZ, R231 ;  /* 0x000000ffff897224 */ /* 0x000fe200078e00e7 */
[----:B------:R-:W-:Y:S01]  /*20d0*/  UIADD3 UR4, UR10, 0x2, URZ ;  /* 0x000000020a047890 */ /* 0x000fe2000fffe03f */
[----:B------:R-:W-:Y:S01]  /*20e0*/  IMAD.MOV.U32 R138, RZ, RZ, R230 ;  /* 0x000000ffff8a7224 */ /* 0x000fe200078e00e6 */
[----:B------:R-:W-:Y:S01]  /*20f0*/  UIADD3 UR6, UR11, 0x2, URZ ;  /* 0x000000020b067890 */ /* 0x000fe2000fffe03f */
[----:B------:R-:W-:Y:S01]  /*2100*/  IMAD.MOV.U32 R139, RZ, RZ, R229 ;  /* 0x000000ffff8b7224 */ /* 0x000fe200078e00e5 */
[----:B------:R-:W-:Y:S01]  /*2110*/  UMOV UR5, 0x80000020 ;  /* 0x8000002000057882 */ /* 0x000fe20000000000 */
[----:B------:R-:W-:Y:S01]  /*2120*/  IMAD.MOV.U32 R140, RZ, RZ, R228 ;  /* 0x000000ffff8c7224 */ /* 0x000fe200078e00e4 */
[----:B------:R-:W-:Y:S01]  /*2130*/  UMOV UR7, 0x80000020 ;  /* 0x8000002000077882 */ /* 0x000fe20000000000 */
[----:B------:R-:W-:-:S02]  /*2140*/  IMAD.MOV.U32 R141, RZ, RZ, R227 ;  /* 0x000000ffff8d7224 */ /* 0x000fc400078e00e3 */
[----:B------:R-:W-:Y:S01]  /*2150*/  IMAD.MOV.U32 R142, RZ, RZ, R226 ;  /* 0x000000ffff8e7224 */ /* 0x000fe200078e00e2 */
[----:B------:R-:W-:Y:S01]  /*2160*/  MOV R226, R12 ;  /* 0x0000000c00e27202 */ /* 0x000fe20000000f00 */
[----:B------:R-:W-:Y:S02]  /*2170*/  IMAD.MOV.U32 R143, RZ, RZ, R225 ;  /* 0x000000ffff8f7224 */ /* 0x000fe400078e00e1 */
[----:B------:R-:W-:Y:S02]  /*2180*/  IMAD.MOV.U32 R144, RZ, RZ, R224 ;  /* 0x000000ffff907224 */ /* 0x000fe400078e00e0 */
[----:B------:R-:W-:Y:S02]  /*2190*/  IMAD.MOV.U32 R146, RZ, RZ, R222 ;  /* 0x000000ffff927224 */ /* 0x000fe400078e00de */
[----:B------:R-:W-:Y:S02]  /*21a0*/  IMAD.MOV.U32 R147, RZ, RZ, R221 ;  /* 0x000000ffff937224 */ /* 0x000fe400078e00dd */
[----:B------:R-:W-:-:S02]  /*21b0*/  IMAD.MOV.U32 R148, RZ, RZ, R220 ;  /* 0x000000ffff947224 */ /* 0x000fc400078e00dc */
[----:B------:R-:W-:Y:S02]  /*21c0*/  IMAD.MOV.U32 R149, RZ, RZ, R219 ;  /* 0x000000ffff957224 */ /* 0x000fe400078e00db */
[----:B------:R-:W-:Y:S02]  /*21d0*/  IMAD.MOV.U32 R150, RZ, RZ, R218 ;  /* 0x000000ffff967224 */ /* 0x000fe400078e00da */
[----:B------:R-:W-:Y:S01]  /*21e0*/  IMAD.MOV.U32 R151, RZ, RZ, R217 ;  /* 0x000000ffff977224 */ /* 0x000fe200078e00d9 */
[----:B------:R-:W-:Y:S01]  /*21f0*/  MOV R217, R22 ;  /* 0x0000001600d97202 */ /* 0x000fe20000000f00 */
        /* <DEDUP_REMOVED lines=17> */
[----:B------:R-:W-:-:S06]  /*2310*/  IMAD.MOV.U32 R234, RZ, RZ, R4 ;  /* 0x000000ffffea7224 */ /* 0x000fcc00078e0004 */
[----:B--2---:R-:W-:-:S06]  /*2320*/  WARPGROUP.ARRIVE ;  /* 0x00000000000079c5 */ /* 0x004fcc0000000000 */
[----:B------:R-:W-:Y:S03]  /*2330*/  HGMMA.64x256x16.F32.BF16 R108, gdesc[UR4], R108, gsb0 ;  /* 0x03e00000046c79f0 */ /* 0x000fe6000800186c */
[----:B------:R-:W-:Y:S02]  /*2340*/  WARPGROUP.DEPBAR.LE gsb0, 0x0 ;  /* 0x00008000000079c5 */ /* 0x000fe40000010000 */
[----:B------:R-:W-:Y:S04]  /*2350*/  STL.64 [R1], R108 ;  /* 0x0000006c01007387 */ /* 0x000fe80000100a00 */
        /* <DEDUP_REMOVED lines=63> */
[----:B0-----:R1:W5:Y:S04]  /*2750*/  LDL.LU R160, [R1+0x2b8] ;  /* 0x0002b80001a07983 */ /* 0x0013680000300800 */
[----:B------:R-:W2:Y:S04]  /*2760*/  LDL.LU.64 R150, [R1+0x2b0] ;  /* 0x0002b00001967983 */ /* 0x000ea80000300a00 */
        /* <DEDUP_REMOVED lines=20> */
[----:B------:R-:W2:Y:S01]  /*28b0*/  LDL.LU.64 R108, [R1+0x208] ;  /* 0x00020800016c7983 */ /* 0x000ea20000300a00 */
[----:B------:R-:W-:Y:S01]  /*28c0*/  UIADD3 UR4, UR10, 0x202, URZ ;  /* 0x000002020a047890 */ /* 0x000fe2000fffe03f */
[----:B------:R-:W-:Y:S01]  /*28d0*/  UMOV UR5, 0x80000020 ;  /* 0x8000002000057882 */ /* 0x000fe20000000000 */
[----:B--2---:R-:W-:-:S07]  /*28e0*/  WARPGROUP.ARRIVE ;  /* 0x00000000000079c5 */ /* 0x004fce0000000000 */
[----:B------:R-:W-:Y:S03]  /*28f0*/  HGMMA.64x256x16.F32.BF16 R24, gdesc[UR4], R24, gsb0 ;  /* 0x03e00000041879f0 */ /* 0x000fe60008001818 */
[----:B------:R-:W-:Y:S02]  /*2900*/  WARPGROUP.DEPBAR.LE gsb0, 0x0 ;  /* 0x00008000000079c5 */ /* 0x000fe40000010000 */
[----:B-1----:R-:W-:Y:S05]  /*2910*/  @!P1 BRA `(.L_x_18) ;  /* 0x0000002000909947 */ /* 0x002fea0003800000 */
[----:B------:R-:W-:Y:S02]  /*2920*/  UIADD3 UR4, UR39, 0x1, URZ ;  /* 0x0000000127047890 */ /* 0x000fe4000fffe03f */
[----:B------:R-:W-:Y:S02]  /*2930*/  UMOV UR11, UR39 ;  /* 0x00000027000b7c82 */ /* 0x000fe40008000000 */
[----:B------:R-:W-:-:S04]  /*2940*/  UISETP.NE.AND UP0, UPT, UR4, 0x7, UPT ;  /* 0x000000070400788c */ /* 0x000fc8000bf05270 */
[----:B------:R-:W-:Y:S02]  /*2950*/  USEL UR5, URZ, 0x1, UP0 ;  /* 0x000000013f057887 */ /* 0x000fe40008000000 */
[----:B------:R-:W-:Y:S02]  /*2960*/  USEL UR10, UR4, URZ, UP0 ;  /* 0x0000003f040a7287 */ /* 0x000fe40008000000 */
[----:B------:R-:W-:-:S06]  /*2970*/  ULOP3.LUT UR5, UR38, UR5, URZ, 0x3c, !UPT ;  /* 0x0000000526057292 */ /* 0x000fcc000f8e3c3f */
[----:B------:R-:W-:-:S07]  /*2980*/  IMAD.U32 R0, RZ, RZ, UR5 ;  /* 0x00000005ff007e24 */ /* 0x000fce000f8e00ff */
.L_x_25:
[----:B------:R-:W-:Y:S05]  /*2990*/  @!P0 BRA `(.L_x_19) ;  /* 0x0000000000048947 */ /* 0x000fea0003800000 */
[----:B------:R-:W-:Y:S01]  /*29a0*/  BPT.TRAP 0x1 ;  /* 0x000000040000795c */ /* 0x000fe20000300000 */
.L_x_19:
[----:B------:R-:W0:Y:S01]  /*29b0*/  S2UR UR5, SR_CgaCtaId ;  /* 0x00000000000579c3 */ /* 0x000e220000008800 */
[----:B------:R-:W-:Y:S01]  /*29c0*/  UMOV UR4, 0x400 ;  /* 0x0000040000047882 */ /* 0x000fe20000000000 */
[----:B------:R-:W-:Y:S01]  /*29d0*/  SHF.L.U32 R4, R0, 0x1f, RZ ;  /* 0x0000001f00047819 */ /* 0x000fe200000006ff */
[----:B0-----:R-:W-:-:S04]  /*29e0*/  ULEA UR14, UR5, UR4, 0x18 ;  /* 0x00000004050e7291 */ /* 0x001fc8000f8ec03f */
[----:B------:R-:W-:-:S09]  /*29f0*/  ULEA UR4, UR10, UR14, 0x3 ;  /* 0x0000000e0a047291 */ /* 0x000fd2000f8e183f */
[----:B------:R0:W1:Y:S01]  /*2a00*/  SYNCS.PHASECHK.TRANS64.TRYWAIT P1, [UR4], R4 ;  /* 0x00000004ff0075a7 */ /* 0x0000620008020144 */
[----:B------:R-:W-:Y:S05]  /*2a10*/  @!P0 BRA `(.L_x_20) ;  /* 0x0000000000048947 */ /* 0x000fea0003800000 */
[----:B------:R-:W-:Y:S01]  /*2a20*/  BPT.TRAP 0x1 ;  /* 0x000000040000795c */ /* 0x000fe20000300000 */
.L_x_20:
[----:B-1----:R-:W-:Y:S05]  /*2a30*/  @P1 BRA `(.L_x_21) ;  /* 0x0000000000081947 */ /* 0x002fea0003800000 */
[----:B------:R-:W1:Y:S02]  /*2a40*/  SYNCS.PHASECHK.TRANS64.TRYWAIT P1, [UR4], R4 ;  /* 0x00000004ff0075a7 */ /* 0x000e640008020144 */
[----:B-1----:R-:W-:Y:S05]  /*2a50*/  @!P1 BRA `(.L_x_22) ;  /* 0x0000014c00a09947 */ /* 0x002fea0003800000 */
.L_x_21:
        /* <DEDUP_REMOVED lines=64> */
[----:B--2---:R-:W2:Y:S04]  /*2e60*/  LDL.LU.64 R24, [R1] ;  /* 0x0000000001187983 */ /* 0x004ea80000300a00 */
        /* <DEDUP_REMOVED lines=63> */
[----:B------:R-:W-:-:S02]  /*3260*/  ULEA UR12, UR10, UR8, 0xa ;  /* 0x000000080a0c7291 */ /* 0x000fc4000f8e503f */
[----:B------:R-:W-:Y:S01]  /*3270*/  ULEA UR13, UR10, UR9, 0xa ;  /* 0x000000090a0d7291 */ /* 0x000fe2000f8e503f */
[----:B------:R-:W-:Y:S01]  /*3280*/  UMOV UR5, 0x80000020 ;  /* 0x8000002000057882 */ /* 0x000fe20000000000 */
[----:B------:R-:W-:-:S03]  /*3290*/  UMOV UR7, 0x80000020 ;  /* 0x8000002000077882 */ /* 0x000fc60000000000 */
[----:B------:R-:W-:Y:S02]  /*32a0*/  UMOV UR4, UR12 ;  /* 0x0000000c00047c82 */ /* 0x000fe40008000000 */
[----:B------:R-:W-:Y:S01]  /*32b0*/  UMOV UR6, UR13 ;  /* 0x0000000d00067c82 */ /* 0x000fe20008000000 */
[----:B--2---:R-:W-:-:S06]  /*32c0*/  WARPGROUP.ARRIVE ;  /* 0x00000000000079c5 */ /* 0x004fcc0000000000 */
[----:B------:R-:W-:Y:S03]  /*32d0*/  HGMMA.64x256x16.F32.BF16 R24, gdesc[UR4], R24, gsb0 ;  /* 0x03e00000041879f0 */ /* 0x000fe60008001818 */
[----:B------:R-:W-:Y:S02]  /*32e0*/  WARPGROUP.DEPBAR.LE gsb0, 0x0 ;  /* 0x00008000000079c5 */ /* 0x000fe40000010000 */
[----:B------:R-:W-:Y:S01]  /*32f0*/  STL.64 [R1], R24 ;  /* 0x0000001801007387 */ /* 0x000fe20000100a00 */
[----:B-1----:R-:W-:Y:S01]  /*3300*/  IMAD.MOV.U32 R5, RZ, RZ, R150 ;  /* 0x000000ffff057224 */ /* 0x002fe200078e0096 */
[----:B------:R-:W-:Y:S01]  /*3310*/  MOV R10, R145 ;  /* 0x00000091000a7202 */ /* 0x000fe20000000f00 */
[----:B0-----:R-:W-:Y:S01]  /*3320*/  IMAD.MOV.U32 R4, RZ, RZ, R151 ;  /* 0x000000ffff047224 */ /* 0x001fe200078e0097 */
        /* <DEDUP_REMOVED lines=44> */
[----:B------:R0:W-:Y:S01]  /*35f0*/  STL.64 [R1+0x60], R48 ;  /* 0x0000603001007387 */ /* 0x0001e20000100a00 */
[----:B------:R-:W-:-:S02]  /*3600*/  IMAD.MOV.U32 R209, RZ, RZ, R125 ;  /* 0x000000ffffd17224 */ /* 0x000fc400078e007d */
[----:B------:R-:W-:Y:S01]  /*3610*/  IMAD.MOV.U32 R206, RZ, RZ, R122 ;  /* 0x000000ffffce7224 */ /* 0x000fe200078e007a */
[----:B------:R-:W2:Y:S01]  /*3620*/  LDL.LU.64 R150, [R1+0x4b8] ;  /* 0x0004b80001967983 */ /* 0x000ea20000300a00 */
[----:B------:R-:W-:Y:S02]  /*3630*/  IMAD.MOV.U32 R207, RZ, RZ, R123 ;  /* 0x000000ffffcf7224 */ /* 0x000fe400078e007b */
[----:B------:R-:W-:Y:S01]  /*3640*/  IMAD.MOV.U32 R204, RZ, RZ, R120 ;  /* 0x000000ffffcc7224 */ /* 0x000fe200078e0078 */
[----:B------:R-:W2:Y:S01]  /*3650*/  LDL.LU.64 R148, [R1+0x4b0] ;  /* 0x0004b00001947983 */ /* 0x000ea20000300a00 */
[----:B------:R-:W-:Y:S02]  /*3660*/  IMAD.MOV.U32 R202, RZ, RZ, R118 ;  /* 0x000000ffffca7224 */ /* 0x000fe400078e0076 */
[----:B------:R-:W-:Y:S01]  /*3670*/  IMAD.MOV.U32 R203, RZ, RZ, R119 ;  /* 0x000000ffffcb7224 */ /* 0x000fe200078e0077 */
[----:B------:R-:W2:Y:S01]  /*3680*/  LDL.LU.64 R146, [R1+0x4a8] ;  /* 0x0004a80001927983 */ /* 0x000ea20000300a00 */
        /* <DEDUP_REMOVED lines=108> */
[----:B0-----:R-:W2:Y:S04]  /*3d50*/  LDL.LU.64 R48, [R1+0x320] ;  /* 0x0003200001307983 */ /* 0x001ea80000300a00 */
        /* <DEDUP_REMOVED lines=13> */
[----:B------:R-:W-:-:S02]  /*3e30*/  UMOV UR5, 0x80000020 ;  /* 0x8000002000057882 */ /* 0x000fc40000000000 */
[----:B-----5:R-:W-:Y:S01]  /*3e40*/  STL [R1+0x2b8], R160 ;  /* 0x0002b8a001007387 */ /* 0x020fe20000100800 */
[----:B--2---:R-:W-:-:S06]  /*3e50*/  WARPGROUP.ARRIVE ;  /* 0x00000000000079c5 */ /* 0x004fcc0000000000 */
[----:B------:R-:W-:Y:S03]  /*3e60*/  HGMMA.64x256x16.F32.BF16 R24, gdesc[UR4], R24, gsb0 ;  /* 0x03e00000041879f0 */ /* 0x000fe60008001818 */
        /* <DEDUP_REMOVED lines=56> */
[----:B------:R-:W-:Y:S01]  /*41f0*/  MOV R231, R8 ;  /* 0x0000000800e77202 */ /* 0x000fe20000000f00 */
[----:B------:R-:W-:-:S02]  /*4200*/  IMAD.MOV.U32 R139, RZ, RZ, R230 ;  /* 0x000000ffff8b7224 */ /* 0x000fc400078e00e6 */
[----:B------:R-:W-:Y:S02]  /*4210*/  IMAD.MOV.U32 R140, RZ, RZ, R229 ;  /* 0x000000ffff8c7224 */ /* 0x000fe400078e00e5 */
[----:B------:R-:W-:Y:S02]  /*4220*/  IMAD.MOV.U32 R141, RZ, RZ, R228 ;  /* 0x000000ffff8d7224 */ /* 0x000fe400078e00e4 */
[----:B------:R-:W-:Y:S02]  /*4230*/  IMAD.MOV.U32 R142, RZ, RZ, R227 ;  /* 0x000000ffff8e7224 */ /* 0x000fe400078e00e3 */
[----:B------:R-:W-:Y:S02]  /*4240*/  IMAD.MOV.U32 R144, RZ, RZ, R225 ;  /* 0x000000ffff907224 */ /* 0x000fe400078e00e1 */
[----:B------:R-:W-:Y:S02]  /*4250*/  IMAD.MOV.U32 R145, RZ, RZ, R224 ;  /* 0x000000ffff917224 */ /* 0x000fe400078e00e0 */
        /* <DEDUP_REMOVED lines=24> */
[----:B------:R-:W-:Y:S02]  /*43e0*/  UIADD3 UR4, UR12, 0x2, URZ ;  /* 0x000000020c047890 */ /* 0x000fe4000fffe03f */
[----:B------:R-:W-:Y:S01]  /*43f0*/  UIADD3 UR6, UR13, 0x2, URZ ;  /* 0x000000020d067890 */ /* 0x000fe2000fffe03f */
[----:B------:R-:W-:Y:S01]  /*4400*/  UMOV UR5, 0x80000020 ;  /* 0x8000002000057882 */ /* 0x000fe20000000000 */
[----:B------:R-:W-:Y:S01]  /*4410*/  UMOV UR7, 0x80000020 ;  /* 0x8000002000077882 */ /* 0x000fe20000000000 */
        /* <DEDUP_REMOVED lines=96> */
[----:B------:R-:W-:Y:S01]  /*4a20*/  BPT.TRAP 0x1 ;  /* 0x000000040000795c */ /* 0x000fe20000300000 */
.L_x_23:
[----:B------:R-:W-:Y:S02]  /*4a30*/  UISETP.GT.U32.AND UP0, UPT, UR40, 0x1, UPT ;  /* 0x000000012800788c */ /* 0x000fe4000bf04070 */
[----:B------:R-:W-:-:S04]  /*4a40*/  ULEA UR4, UR11, UR14, 0x3 ;  /* 0x0000000e0b047291 */ /* 0x000fc8000f8e183f */
[----:B------:R-:W-:Y:S01]  /*4a50*/  UIADD3 UR4, UR4, 0x38, URZ ;  /* 0x0000003804047890 */ /* 0x000fe2000fffe03f */
[----:B------:R-:W-:-:S03]  /*4a60*/  PLOP3.LUT P1, PT, PT, PT, UP0, 0x80, 0x0 ;  /* 0x000000000000781c */ /* 0x000fc60003f2f008 */
[----:B------:R-:W-:-:S09]  /*4a70*/  UPRMT UR4, URZ, 0x654, UR4 ;  /* 0x000006543f047896 */ /* 0x000fd20008000004 */
[----:B------:R-:W-:Y:S01]  /*4a80*/  SYNCS.ARRIVE.TRANS64.RED.A1T0 RZ, [UR4], RZ ;  /* 0x000000ffffff79a7 */ /* 0x000fe20008100404 */
[----:B------:R-:W-:Y:S05]  /*4a90*/  @P1 BRA `(.L_x_24) ;  /* 0x0000000000041947 */ /* 0x000fea0003800000 */
[----:B------:R-:W-:Y:S01]  /*4aa0*/  BPT.TRAP 0x1 ;  /* 0x000000040000795c */ /* 0x000fe20000300000 */
.L_x_24:
[----:B------:R-:W-:Y:S01]  /*4ab0*/  UIADD3 UR10, UR10, 0x1, URZ ;  /* 0x000000010a0a7890 */ /* 0x000fe2000fffe03f */
[C---:B------:R-:W-:Y:S01]  /*4ac0*/  ISETP.GT.AND P1, PT, R3.reuse, 0x1, PT ;  /* 0x000000010300780c */ /* 0x040fe20003f24270 */
[----:B------:R-:W-:Y:S01]  /*4ad0*/  UIADD3 UR11, UR11, 0x1, URZ ;  /* 0x000000010b0b7890 */ /* 0x000fe2000fffe03f */
[----:B------:R-:W-:Y:S01]  /*4ae0*/  VIADD R3, R3, 0xffffffff ;  /* 0xffffffff03037836 */ /* 0x000fe20000000000 */
[----:B------:R-:W-:Y:S02]  /*4af0*/  UISETP.NE.AND UP0, UPT, UR10, 0x7, UPT ;  /* 0x000000070a00788c */ /* 0x000fe4000bf05270 */
[----:B------:R-:W-:Y:S02]  /*4b00*/  UISETP.NE.AND UP1, UPT, UR11, 0x7, UPT ;  /* 0x000000070b00788c */ /* 0x000fe4000bf25270 */
[----:B------:R-:W-:Y:S02]  /*4b10*/  USEL UR4, URZ, 0x1, UP0 ;  /* 0x000000013f047887 */ /* 0x000fe40008000000 */
[----:B------:R-:W-:-:S02]  /*4b20*/  USEL UR10, UR10, URZ, UP0 ;  /* 0x0000003f0a0a7287 */ /* 0x000fc40008000000 */
[----:B------:R-:W-:Y:S02]  /*4b30*/  USEL UR11, UR11, URZ, UP1 ;  /* 0x0000003f0b0b7287 */ /* 0x000fe40008800000 */
[----:B------:R-:W-:Y:S01]  /*4b40*/  LOP3.LUT R0, R0, UR4, RZ, 0x3c, !PT ;  /* 0x0000000400007c12 */ /* 0x000fe2000f8e3cff */
[----:B------:R-:W-:Y:S09]  /*4b50*/  @P1 BRA `(.L_x_25) ;  /* 0xffffffdc008c1947 */ /* 0x000ff2000383ffff */
.L_x_18:
[----:B------:R-:W0:Y:S02]  /*4b60*/  LDC R0, c[0x0][0x28c] ;  /* 0x0000a300ff007b82 */ /* 0x000e240000000800 */
[----:B0-----:R-:W-:-:S13]  /*4b70*/  ISETP.GE.AND P1, PT, R0, 0x1, PT ;  /* 0x000000010000780c */ /* 0x001fda0003f26270 */
[----:B------:R-:W-:Y:S05]  /*4b80*/  @!P1 BRA `(.L_x_26) ;  /* 0x0000000000549947 */ /* 0x000fea0003800000 */
[----:B------:R-:W-:Y:S05]  /*4b90*/  @!P0 BRA `(.L_x_27) ;  /* 0x0000000000048947 */ /* 0x000fea0003800000 */
[----:B------:R-:W-:Y:S01]  /*4ba0*/  BPT.TRAP 0x1 ;  /* 0x000000040000795c */ /* 0x000fe20000300000 */
.L_x_27:
[----:B------:R-:W-:Y:S01]  /*4bb0*/  UISETP.LT.AND UP0, UPT, UR44, 0x1, UPT ;  /* 0x000000012c00788c */ /* 0x000fe2000bf01270 */
[----:B------:R-:W0:Y:S03]  /*4bc0*/  S2UR UR7, SR_CgaCtaId ;  /* 0x00000000000779c3 */ /* 0x000e260000008800 */
[----:B------:R-:W-:Y:S02]  /*4bd0*/  USEL UR6, UR44, 0x1, UP0 ;  /* 0x000000012c067887 */ /* 0x000fe40008000000 */
[----:B------:R-:W-:Y:S02]  /*4be0*/  UISETP.GT.U32.AND UP0, UPT, UR40, 0x1, UPT ;  /* 0x000000012800788c */ /* 0x000fe4000bf04070 */
[----:B------:R-:W-:-:S04]  /*4bf0*/  UIADD3 UR6, UR39, UR44, -UR6 ;  /* 0x0000002c27067290 */ /* 0x000fc8000fffe806 */
[----:B------:R-:W-:Y:S01]  /*4c00*/  UIMAD.WIDE.U32 UR4, UR6, 0x24924925, URZ ;  /* 0x24924925060478a5 */ /* 0x000fe2000f8e003f */
[----:B------:R-:W-:-:S03]  /*4c10*/  PLOP3.LUT P0, PT, PT, PT, UP0, 0x80, 0x0 ;  /* 0x000000000000781c */ /* 0x000fc60003f0f008 */
[----:B------:R-:W-:-:S04]  /*4c20*/  UIADD3 UR4, UR6, -UR5, URZ ;  /* 0x8000000506047290 */ /* 0x000fc8000fffe03f */
[----:B------:R-:W-:-:S03]  /*4c30*/  ULEA.HI UR4, UR4, UR5, URZ, 0x1f ;  /* 0x0000000504047291 */ /* 0x000fc6000f8ff83f */
[----:B------:R-:W-:Y:S01]  /*4c40*/  UMOV UR5, 0x400 ;  /* 0x0000040000057882 */ /* 0x000fe20000000000 */
[----:B------:R-:W-:Y:S02]  /*4c50*/  USHF.R.U32.HI UR4, URZ, 0x2, UR4 ;  /* 0x000000023f047899 */ /* 0x000fe40008011604 */
[----:B0-----:R-:W-:Y:S02]  /*4c60*/  ULEA UR5, UR7, UR5, 0x18 ;  /* 0x0000000507057291 */ /* 0x001fe4000f8ec03f */
[----:B------:R-:W-:-:S04]  /*4c70*/  UIMAD UR4, UR4, -0x7, UR6 ;  /* 0xfffffff9040478a4 */ /* 0x000fc8000f8e0206 */
[----:B------:R-:W-:-:S04]  /*4c80*/  ULEA UR4, UR4, UR5, 0x3 ;  /* 0x0000000504047291 */ /* 0x000fc8000f8e183f */
[----:B------:R-:W-:-:S04]  /*4c90*/  UIADD3 UR4, UR4, 0x38, URZ ;  /* 0x0000003804047890 */ /* 0x000fc8000fffe03f */
[----:B------:R-:W-:-:S09]  /*4ca0*/  UPRMT UR4, URZ, 0x654, UR4 ;  /* 0x000006543f047896 */ /* 0x000fd20008000004 */
[----:B------:R-:W-:Y:S01]  /*4cb0*/  SYNCS.ARRIVE.TRANS64.RED.A1T0 RZ, [UR4], RZ ;  /* 0x000000ffffff79a7 */ /* 0x000fe20008100404 */
[----:B------:R-:W-:Y:S05]  /*4cc0*/  @P0 BRA `(.L_x_26) ;  /* 0x0000000000040947 */ /* 0x000fea0003800000 */
[----:B------:R-:W-:Y:S01]  /*4cd0*/  BPT.TRAP 0x1 ;  /* 0x000000040000795c */ /* 0x000fe20000300000 */
.L_x_26:
[----:B------:R-:W0:Y:S01]  /*4ce0*/  S2R R8, SR_TID.X ;  /* 0x0000000000087919 */ /* 0x000e220000002100 */
[----:B-----5:R-:W-:Y:S01]  /*4cf0*/  LOP3.LUT R4, R160, 0x1, RZ, 0xc0, !PT ;  /* 0x00000001a0047812 */ /* 0x020fe200078ec0ff */
[----:B------:R-:W-:Y:S01]  /*4d00*/  USHF.R.S32.HI UR10, URZ, 0x1f, UR43 ;  /* 0x0000001f3f0a7899 */ /* 0x000fe2000801142b */
[----:B------:R-:W-:Y:S01]  /*4d10*/  MOV R19, 0x6540 ;  /* 0x0000654000137802 */ /* 0x000fe20000000f00 */
[----:B------:R-:W-:Y:S01]  /*4d20*/  ULDC.64 UR8, c[0x0][0x5d0] ;  /* 0x0001740000087ab9 */ /* 0x000fe20000000a00 */
[----:B------:R-:W-:Y:S01]  /*4d30*/  UIMAD.WIDE UR6, UR41, 0x100, URZ ;  /* 0x00000100290678a5 */ /* 0x000fe2000f8e023f */
[----:B------:R-:W-:Y:S01]  /*4d40*/  IMAD.SHL.U32 R3, R4, 0x40, RZ ;  /* 0x0000004004037824 */ /* 0x000fe200078e00ff */
[----:B------:R-:W-:Y:S02]  /*4d50*/  UIMAD UR4, UR10, UR8, URZ ;  /* 0x000000080a0472a4 */ /* 0x000fe4000f8e023f */
[----:B------:R-:W-:Y:S01]  /*4d60*/  IMAD.U32 R6, RZ, RZ, UR8 ;  /* 0x00000008ff067e24 */ /* 0x000fe2000f8e00ff */
[----:B------:R-:W-:Y:S01]  /*4d70*/  USHF.L.U32 UR41, UR41, 0x8, URZ ;  /* 0x0000000829297899 */ /* 0x000fe2000800063f */
[----:B------:R-:W-:Y:S01]  /*4d80*/  ULDC UR8, c[0x0][0x288] ;  /* 0x0000a20000087ab9 */ /* 0x000fe20000000800 */
[----:B------:R-:W-:-:S02]  /*4d90*/  UIMAD UR4, UR43, UR9, UR4 ;  /* 0x000000092b0472a4 */ /* 0x000fc4000f8e0204 */
[----:B------:R-:W-:Y:S01]  /*4da0*/  UIADD3 UR39, UR44, UR39, URZ ;  /* 0x000000272c277290 */ /* 0x000fe2000fffe03f */
[----:B------:R-:W-:Y:S01]  /*4db0*/  ULDC UR9, c[0x0][0x284] ;  /* 0x0000a10000097ab9 */ /* 0x000fe20000000800 */
[----:B------:R-:W-:Y:S01]  /*4dc0*/  UISETP.GE.U32.AND UP1, UPT, UR44, 0x7, UPT ;  /* 0x000000072c00788c */ /* 0x000fe2000bf26070 */
[----:B------:R-:W-:Y:S01]  /*4dd0*/  IMAD.U32 R17, RZ, RZ, UR9 ;  /* 0x00000009ff117e24 */ /* 0x000fe2000f8e00ff */
[----:B------:R-:W-:-:S04]  /*4de0*/  UISETP.GT.U32.AND UP0, UPT, UR39, 0x6, UPT ;  /* 0x000000062700788c */ /* 0x000fc8000bf04070 */
[----:B------:R-:W-:Y:S01]  /*4df0*/  UISETP.LT.U32.AND UP0, UPT, UR44, 0x7, UP0 ;  /* 0x000000072c00788c */ /* 0x000fe20008701070 */
[C---:B0-----:R-:W-:Y:S01]  /*4e00*/  IMAD.SHL.U32 R18, R8.reuse, 0x2, RZ ;  /* 0x0000000208127824 */ /* 0x041fe200078e00ff */
[----:B------:R-:W-:Y:S02]  /*4e10*/  SHF.R.U32.HI R0, RZ, 0x2, R8 ;  /* 0x00000002ff007819 */ /* 0x000fe40000011608 */
[----:B------:R-:W-:Y:S02]  /*4e20*/  LOP3.LUT R5, R8, 0x60, RZ, 0xc0, !PT ;  /* 0x0000006008057812 */ /* 0x000fe400078ec0ff */
[----:B------:R-:W-:Y:S02]  /*4e30*/  LOP3.LUT R18, R18, 0x6, RZ, 0xc0, !PT ;  /* 0x0000000612127812 */ /* 0x000fe400078ec0ff */
[----:B------:R-:W-:Y:S02]  /*4e40*/  LOP3.LUT R0, R0, 0x7, RZ, 0xc0, !PT ;  /* 0x0000000700007812 */ /* 0x000fe400078ec0ff */
[----:B------:R-:W-:Y:S01]  /*4e50*/  PRMT R18, R18, R19, UR42 ;  /* 0x0000002a12127e16 */ /* 0x000fe20008000013 */
[----:B------:R-:W-:Y:S01]  /*4e60*/  USHF.L.U32 UR42, UR42, 0x8, URZ ;  /* 0x000000082a2a7899 */ /* 0x000fe2000800063f */
[----:B------:R-:W-:-:S02]  /*4e70*/  SHF.R.U32.HI R5, RZ, 0x1, R5 ;  /* 0x00000001ff057819 */ /* 0x000fc40000011605 */
[----:B------:R-:W-:Y:S01]  /*4e80*/  LOP3.LUT R3, R3, 0x40, R0, 0xe2, !PT ;  /* 0x0000004003037812 */ /* 0x000fe200078ee200 */
[----:B------:R-:W-:Y:S01]  /*4e90*/  UISETP.GE.AND UP2, UPT, UR42, UR8, UPT ;  /* 0x000000082a00728c */ /* 0x000fe2000bf46270 */
[----:B------:R-:W-:Y:S02]  /*4ea0*/  SHF.R.S32.HI R19, RZ, 0x1f, R18 ;  /* 0x0000001fff137819 */ /* 0x000fe40000011412 */
[----:B------:R-:W-:Y:S01]  /*4eb0*/  IADD3 R0, RZ, -R5, -R0 ;  /* 0x80000005ff007210 */ /* 0x000fe20007ffe800 */
[----:B------:R-:W-:Y:S01]  /*4ec0*/  UISETP.GE.OR UP2, UPT, UR41, UR9, UP2 ;  /* 0x000000092900728c */ /* 0x000fe20009746670 */
[----:B------:R-:W-:Y:S01]  /*4ed0*/  LOP3.LUT R3, R3, UR6, R5, 0xfe, !PT ;  /* 0x0000000603037c12 */ /* 0x000fe2000f8efe05 */
[----:B------:R-:W-:-:S04]  /*4ee0*/  IMAD.WIDE.U32 R6, R6, UR43, R18 ;  /* 0x0000002b06067c25 */ /* 0x000fc8000f8e0012 */
[----:B------:R-:W-:Y:S01]  /*4ef0*/  IMAD R0, R4, -0x40, R0 ;  /* 0xffffffc004007824 */ /* 0x000fe200078e0200 */
[----:B------:R-:W-:Y:S01]  /*4f00*/  PLOP3.LUT P0, PT, PT, PT, UP2, 0x80, 0x0 ;  /* 0x000000000000781c */ /* 0x000fe20003f0f028 */
[----:B------:R-:W-:Y:S01]  /*4f10*/  VIADD R7, R7, UR4 ;  /* 0x0000000407077c36 */ /* 0x000fe20008000000 */
[----:B------:R-:W-:Y:S01]  /*4f20*/  UIMAD.WIDE.U32 UR4, UR39, 0x24924925, URZ ;  /* 0x24924925270478a5 */ /* 0x000fe2000f8e003f */
[----:B------:R-:W-:Y:S01]  /*4f30*/  IMAD.MOV.U32 R4, RZ, RZ, -0x2 ;  /* 0xfffffffeff047424 */ /* 0x000fe200078e00ff */
[----:B------:R-:W-:Y:S01]  /*4f40*/  IADD3 R17, R17, -UR41, R0 ;  /* 0x8000002911117c10 */ /* 0x000fe2000fffe000 */
[----:B------:R-:W-:Y:S01]  /*4f50*/  UMOV UR41, 0xffffffff ;  /* 0xffffffff00297882 */ /* 0x000fe20000000000 */
[----:B------:R-:W-:Y:S01]  /*4f60*/  LOP3.LUT R0, R8, 0x3, RZ, 0xc0, !PT ;  /* 0x0000000308007812 */ /* 0x000fe200078ec0ff */
[----:B------:R-:W-:-:S04]  /*4f70*/  UIADD3 UR4, UR39, -UR5, URZ ;  /* 0x8000000527047290 */ /* 0x000fc8000fffe03f */
[----:B------:R-:W-:Y:S01]  /*4f80*/  IMAD R0, R0, R4, UR8 ;  /* 0x0000000800007e24 */ /* 0x000fe2000f8e0204 */
[----:B------:R-:W-:Y:S02]  /*4f90*/  USEL UR8, URZ, 0x1, !UP0 ;  /* 0x000000013f087887 */ /* 0x000fe4000c000000 */
[----:B------:R-:W-:Y:S01]  /*4fa0*/  ULEA.HI UR4, UR4, UR5, URZ, 0x1f ;  /* 0x0000000504047291 */ /* 0x000fe2000f8ff83f */
[----:B------:R-:W-:Y:S01]  /*4fb0*/  VIADD R0, R0, -UR42 ;  /* 0x8000002a00007c36 */ /* 0x000fe20008000000 */
[----:B------:R-:W-:Y:S02]  /*4fc0*/  ULOP3.LUT UR38, UR38, UR8, URZ, 0x3c, !UPT ;  /* 0x0000000826267292 */ /* 0x000fe4000f8e3c3f */
[----:B------:R-:W-:-:S04]  /*4fd0*/  USHF.R.U32.HI UR4, URZ, 0x2, UR4 ;  /* 0x000000023f047899 */ /* 0x000fc80008011604 */
[----:B------:R-:W-:Y:S02]  /*4fe0*/  @UP1 ULOP3.LUT UR38, UR38, 0x1, UR4, 0x78, !UPT ;  /* 0x0000000126261892 */ /* 0x000fe4000f8e7804 */
[----:B------:R-:W-:Y:S01]  /*4ff0*/  UIMAD UR39, UR4, -0x7, UR39 ;  /* 0xfffffff9042778a4 */ /* 0x000fe2000f8e0227 */
[----:B------:R-:W-:Y:S11]  /*5000*/  @P0 BRA `(.L_x_28) ;  /* 0x0000010400d80947 */ /* 0x000ff60003800000 */
[----:B------:R-:W-:Y:S01]  /*5010*/  FSETP.NEU.AND P0, PT, R16, RZ, PT ;  /* 0x000000ff1000720b */ /* 0x000fe20003f0d000 */
[----:B------:R-:W-:Y:S01]  /*5020*/  ULDC.64 UR8, c[0x0][0x5c8] ;  /* 0x0001720000087ab9 */ /* 0x000fe20000000a00 */
[----:B------:R-:W-:Y:S01]  /*5030*/  ISETP.GT.AND P3, PT, R17, RZ, PT ;  /* 0x000000ff1100720c */ /* 0x000fe20003f64270 */
[----:B------:R-:W-:Y:S01]  /*5040*/  UIMAD UR4, UR7, UR8, URZ ;  /* 0x00000008070472a4 */ /* 0x000fe2000f8e023f */
[----:B------:R-:W-:Y:S01]  /*5050*/  IMAD.U32 R10, RZ, RZ, UR9 ;  /* 0x00000009ff0a7e24 */ /* 0x000fe2000f8e00ff */
[----:B------:R-:W-:Y:S01]  /*5060*/  BSSY B0, `(.L_x_28) ;  /* 0x0001070000007945 */ /* 0x000fe20003800000 */
[----:B------:R-:W-:Y:S01]  /*5070*/  IMAD.WIDE.U32 R6, R3, UR8, R6 ;  /* 0x0000000803067c25 */ /* 0x000fe2000f8e0006 */
[----:B------:R-:W-:-:S03]  /*5080*/  ISETP.GT.AND P1, PT, R0, RZ, P3 ;  /* 0x000000ff0000720c */ /* 0x000fc60001f24270 */
[----:B------:R-:W-:-:S04]  /*5090*/  IMAD R10, R3, R10, UR4 ;  /* 0x00000004030a7e24 */ /* 0x000fc8000f8e020a */
[----:B------:R-:W-:Y:S01]  /*50a0*/  IMAD.IADD R10, R7, 0x1, R10 ;  /* 0x00000001070a7824 */ /* 0x000fe200078e020a */
[----:B------:R-:W-:Y:S06]  /*50b0*/  @!P0 BRA `(.L_x_29) ;  /* 0x000000b800108947 */ /* 0x000fec0003800000 */
[----:B------:R-:W0:Y:S01]  /*50c0*/  LDC.64 R22, c[0x0][0x5b8] ;  /* 0x00016e00ff167b82 */ /* 0x000e220000000a00 */
[----:B------:R-:W2:Y:S01]  /*50d0*/  LDL.LU R11, [R1] ;  /* 0x00000000010b7983 */ /* 0x000ea20000300800 */
[----:B------:R-:W-:-:S06]  /*50e0*/  ULDC.64 UR4, c[0x0][0x5c0] ;  /* 0x0001700000047ab9 */ /* 0x000fcc0000000a00 */
[----:B------:R-:W1:Y:S08]  /*50f0*/  LDC.64 R14, c[0x0][0x5b0] ;  /* 0x00016c00ff0e7b82 */ /* 0x000e700000000a00 */
[----:B------:R-:W3:Y:S01]  /*5100*/  LDC.64 R12, c[0x0][0x5a8] ;  /* 0x00016a00ff0c7b82 */ /* 0x000ee20000000a00 */
[C---:B0-----:R-:W-:Y:S02]  /*5110*/  IMAD R157, R22.reuse, UR10, RZ ;  /* 0x0000000a169d7c24 */ /* 0x041fe4000f8e02ff */
[----:B------:R-:W-:-:S04]  /*5120*/  IMAD.WIDE.U32 R152, R22, UR43, R18 ;  /* 0x0000002b16987c25 */ /* 0x000fc8000f8e0012 */
[----:B------:R-:W-:Y:S02]  /*5130*/  IMAD R157, R23, UR43, R157 ;  /* 0x0000002b179d7c24 */ /* 0x000fe4000f8e029d */
[----:B-1----:R-:W-:Y:S02]  /*5140*/  IMAD R156, R14, UR7, RZ ;  /* 0x000000070e9c7c24 */ /* 0x002fe4000f8e02ff */
[----:B------:R-:W-:Y:S01]  /*5150*/  IMAD.MOV.U32 R20, RZ, RZ, R152 ;  /* 0x000000ffff147224 */ /* 0x000fe200078e0098 */
[----:B------:R-:W-:Y:S01]  /*5160*/  IADD3 R21, R153, R157, RZ ;  /* 0x0000009d99157210 */ /* 0x000fe20007ffe0ff */
[C---:B------:R-:W-:Y:S02]  /*5170*/  IMAD R156, R3.reuse, R15, R156 ;  /* 0x0000000f039c7224 */ /* 0x040fe400078e029c */
[----:B------:R-:W-:-:S04]  /*5180*/  IMAD.WIDE.U32 R4, R3, R14, R20 ;  /* 0x0000000e03047225 */ /* 0x000fc800078e0014 */
[----:B------:R-:W-:Y:S01]  /*5190*/  IMAD.IADD R5, R5, 0x1, R156 ;  /* 0x0000000105057824 */ /* 0x000fe200078e029c */
[----:B---3--:R-:W-:-:S04]  /*51a0*/  LEA R8, P0, R4, R12, 0x1 ;  /* 0x0000000c04087211 */ /* 0x008fc800078008ff */
[----:B------:R-:W-:-:S05]  /*51b0*/  LEA.HI.X R9, R4, R13, R5, 0x1, P0 ;  /* 0x0000000d04097211 */ /* 0x000fca00000f0c05 */
[----:B------:R-:W3:Y:S01]  /*51c0*/  @P1 LDG.E.LTC128B.U16 R23, desc[UR36][R8.64] ;  /* 0x0000002408171981 */ /* 0x000ee2000c1e1520 */
[----:B------:R-:W-:Y:S01]  /*51d0*/  BSSY B1, `(.L_x_30) ;  /* 0x0000011000017945 */ /* 0x000fe20003800000 */
[----:B---3--:R-:W-:-:S04]  /*51e0*/  IMAD.U32 R4, R23, 0x10000, RZ ;  /* 0x0001000017047824 */ /* 0x008fc800078e00ff */
[----:B------:R-:W-:-:S04]  /*51f0*/  FMUL R4, R4, R16 ;  /* 0x0000001004047220 */ /* 0x000fc80000400000 */
[----:B--2---:R-:W-:Y:S01]  /*5200*/  FFMA R7, R11, R2, R4 ;  /* 0x000000020b077223 */ /* 0x004fe20000000004 */
[----:B------:R-:W-:-:S04]  /*5210*/  LEA R4, P0, R6, UR4, 0x1 ;  /* 0x0000000406047c11 */ /* 0x000fc8000f8008ff */
[----:B------:R-:W-:Y:S02]  /*5220*/  LEA.HI.X R5, R6, UR5, R10, 0x1, P0 ;  /* 0x0000000506057c11 */ /* 0x000fe400080f0c0a */
[----:B------:R-:W-:-:S05]  /*5230*/  F2FP.BF16.F32.PACK_AB R6, RZ, R7 ;  /* 0x00000007ff06723e */ /* 0x000fca00000010ff */
[----:B------:R0:W-:Y:S02]  /*5240*/  @P1 STG.E.U16 desc[UR36][R4.64], R6 ;  /* 0x0000000604001986 */ /* 0x0001e4000c101524 */
[----:B0-----:R-:W-:-:S04]  /*5250*/  IMAD.WIDE.U32 R6, R3, R14, R18 ;  /* 0x0000000e03067225 */ /* 0x001fc800078e0012 */
[----:B------:R-:W-:Y:S02]  /*5260*/  IMAD.IADD R7, R156, 0x1, R7 ;  /* 0x000000019c077824 */ /* 0x000fe400078e0207 */
[----:B------:R-:W-:-:S04]  /*5270*/  IMAD.WIDE.U32 R6, R22, UR43, R6 ;  /* 0x0000002b16067c25 */ /* 0x000fc8000f8e0006 */
[----:B------:R-:W-:Y:S01]  /*5280*/  IMAD.IADD R7, R157, 0x1, R7 ;  /* 0x000000019d077824 */ /* 0x000fe200078e0207 */
[----:B------:R-:W-:-:S04]  /*5290*/  LEA R10, P0, R6, R12, 0x1 ;  /* 0x0000000c060a7211 */ /* 0x000fc800078008ff */
[----:B------:R-:W-:Y:S02]  /*52a0*/  LEA.HI.X R11, R6, R13, R7, 0x1, P0 ;  /* 0x0000000d060b7211 */ /* 0x000fe400000f0c07 */
[----:B------:R-:W-:-:S13]  /*52b0*/  ISETP.GT.AND P0, PT, R0, 0x1, P3 ;  /* 0x000000010000780c */ /* 0x000fda0001f04270 */
[----:B------:R-:W-:Y:S05]  /*52c0*/  @!P0 BRA `(.L_x_31) ;  /* 0x0000000000048947 */ /* 0x000fea0003800000 */
[----:B------:R0:W5:Y:S02]  /*52d0*/  LDG.E.LTC128B.U16 R23, desc[UR36][R10.64+0x2] ;  /* 0x000002240a177981 */ /* 0x000164000c1e1520 */
.L_x_31:
[----:B------:R-:W-:Y:S05]  /*52e0*/  BSYNC B1 ;  /* 0x0000000000017941 */ /* 0x000fea0003800000 */
.L_x_30:
[----:B------:R-:W2:Y:S01]  /*52f0*/  LDL.LU R7, [R1+0x4] ;  /* 0x0000040001077983 */ /* 0x000ea20000300800 */
[----:B-----5:R-:W-:Y:S01]  /*5300*/  IMAD.U32 R6, R23, 0x10000, RZ ;  /* 0x0001000017067824 */ /* 0x020fe200078e00ff */
[C---:B------:R-:W-:Y:S01]  /*5310*/  SHF.L.U64.HI R155, R14.reuse, 0x3, R15 ;  /* 0x000000030e9b7819 */ /* 0x040fe2000001020f */
[----:B------:R-:W-:Y:S01]  /*5320*/  IMAD.SHL.U32 R154, R14, 0x8, RZ ;  /* 0x000000080e9a7824 */ /* 0x000fe200078e00ff */
[----:B------:R-:W3:Y:S01]  /*5330*/  LDL.LU R158, [R1+0x8] ;  /* 0x00000800019e7983 */ /* 0x000ee20000300800 */
[----:B------:R-:W-:-:S04]  /*5340*/  FMUL R6, R6, R16 ;  /* 0x0000001006067220 */ /* 0x000fc80000400000 */
[----:B--2---:R-:W-:-:S05]  /*5350*/  FFMA R6, R7, R2, R6 ;  /* 0x0000000207067223 */ /* 0x004fca0000000006 */
[----:B------:R-:W-:-:S05]  /*5360*/  F2FP.BF16.F32.PACK_AB R6, RZ, R6 ;  /* 0x00000006ff06723e */ /* 0x000fca00000010ff */
[----:B------:R1:W-:Y:S01]  /*5370*/  @P0 STG.E.U16 desc[UR36][R4.64+0x2], R6 ;  /* 0x0000020604000986 */ /* 0x0003e2000c101524 */
[----:B------:R-:W-:-:S04]  /*5380*/  ISETP.GT.AND P0, PT, R17, 0x8, PT ;  /* 0x000000081100780c */ /* 0x000fc80003f04270 */
[----:B------:R-:W-:Y:S01]  /*5390*/  ISETP.GT.AND P1, PT, R0, RZ, P0 ;  /* 0x000000ff0000720c */ /* 0x000fe20000724270 */
[----:B-1----:R-:W-:-:S05]  /*53a0*/  IMAD.WIDE.U32 R6, R3, R14, R154 ;  /* 0x0000000e03067225 */ /* 0x002fca00078e009a */
[----:B------:R-:W-:Y:S02]  /*53b0*/  IADD3 R156, R156, R7, RZ ;  /* 0x000000079c9c7210 */ /* 0x000fe40007ffe0ff */
[----:B------:R-:W-:-:S05]  /*53c0*/  IADD3 R7, P2, R152, R6, RZ ;  /* 0x0000000698077210 */ /* 0x000fca0007f5e0ff */
[----:B------:R-:W-:Y:S01]  /*53d0*/  IMAD.X R9, R156, 0x1, R21, P2 ;  /* 0x000000019c097824 */ /* 0x000fe200010e0615 */
[----:B------:R-:W-:-:S04]  /*53e0*/  LEA R8, P2, R7, R12, 0x1 ;  /* 0x0000000c07087211 */ /* 0x000fc800078408ff */
[----:B------:R-:W-:-:S05]  /*53f0*/  LEA.HI.X R9, R7, R13, R9, 0x1, P2 ;  /* 0x0000000d07097211 */ /* 0x000fca00010f0c09 */
[----:B------:R1:W2:Y:S01]  /*5400*/  @P1 LDG.E.LTC128B.U16 R23, desc[UR36][R8.64] ;  /* 0x0000002408171981 */ /* 0x0002a2000c1e1520 */
[----:B------:R-:W-:Y:S01]  /*5410*/  IADD3 R6, P2, R18, R6, RZ ;  /* 0x0000000612067210 */ /* 0x000fe20007f5e0ff */
[----:B------:R-:W-:Y:S01]  /*5420*/  BSSY B1, `(.L_x_32) ;  /* 0x0000016000017945 */ /* 0x000fe20003800000 */
[----:B------:R-:W-:-:S03]  /*5430*/  ISETP.GT.AND P4, PT, R0, 0x1, P0 ;  /* 0x000000010000780c */ /* 0x000fc60000784270 */
[----:B------:R-:W-:Y:S02]  /*5440*/  IMAD.X R7, R19, 0x1, R156, P2 ;  /* 0x0000000113077824 */ /* 0x000fe400010e069c */
[----:B------:R-:W-:Y:S02]  /*5450*/  IMAD.U32 R156, RZ, RZ, UR9 ;  /* 0x00000009ff9c7e24 */ /* 0x000fe4000f8e00ff */
[----:B------:R-:W-:-:S04]  /*5460*/  IMAD.WIDE.U32 R6, R22, UR43, R6 ;  /* 0x0000002b16067c25 */ /* 0x000fc8000f8e0006 */
[----:B------:R-:W-:Y:S01]  /*5470*/  IMAD.IADD R7, R157, 0x1, R7 ;  /* 0x000000019d077824 */ /* 0x000fe200078e0207 */
[----:B-1----:R-:W-:-:S04]  /*5480*/  LEA R8, P2, R6, R12, 0x1 ;  /* 0x0000000c06087211 */ /* 0x002fc800078408ff */
[----:B------:R-:W-:Y:S01]  /*5490*/  LEA.HI.X R9, R6, R13, R7, 0x1, P2 ;  /* 0x0000000d06097211 */ /* 0x000fe200010f0c07 */
[----:B--2---:R-:W-:-:S04]  /*54a0*/  IMAD.U32 R6, R23, 0x10000, RZ ;  /* 0x0001000017067824 */ /* 0x004fc800078e00ff */
[----:B------:R-:W-:-:S04]  /*54b0*/  FMUL R6, R6, R16 ;  /* 0x0000001006067220 */ /* 0x000fc80000400000 */
[----:B---3--:R-:W-:Y:S01]  /*54c0*/  FFMA R7, R158, R2, R6 ;  /* 0x000000029e077223 */ /* 0x008fe20000000006 */
[----:B------:R-:W-:Y:S02]  /*54d0*/  IMAD.U32 R158, RZ, RZ, UR8 ;  /* 0x00000008ff9e7e24 */ /* 0x000fe4000f8e00ff */
[----:B------:R-:W-:Y:S02]  /*54e0*/  IMAD.U32 R6, RZ, RZ, UR8 ;  /* 0x00000008ff067e24 */ /* 0x000fe4000f8e00ff */
[----:B------:R-:W-:Y:S02]  /*54f0*/  F2FP.BF16.F32.PACK_AB R7, RZ, R7 ;  /* 0x00000007ff07723e */ /* 0x000fe400000010ff */
[----:B------:R-:W-:Y:S02]  /*5500*/  SHF.L.U32 R158, R158, 0x4, RZ ;  /* 0x000000049e9e7819 */ /* 0x000fe400000006ff */
[----:B------:R-:W-:Y:S02]  /*5510*/  SHF.L.U64.HI R156, R6, 0x4, R156 ;  /* 0x00000004069c7819 */ /* 0x000fe4000001029c */
[----:B------:R-:W-:-:S02]  /*5520*/  IADD3 R6, P2, R158, R4, RZ ;  /* 0x000000049e067210 */ /* 0x000fc40007f5e0ff */
[----:B------:R-:W-:-:S03]  /*5530*/  PRMT R159, R7, 0x7610, R159 ;  /* 0x00007610079f7816 */ /* 0x000fc6000000009f */
[----:B------:R-:W-:-:S05]  /*5540*/  IMAD.X R7, R156, 0x1, R5, P2 ;  /* 0x000000019c077824 */ /* 0x000fca00010e0605 */
[----:B------:R1:W-:Y:S01]  /*5550*/  @P1 STG.E.U16 desc[UR36][R6.64], R159 ;  /* 0x0000009f06001986 */ /* 0x0003e2000c101524 */
[----:B------:R-:W-:Y:S05]  /*5560*/  @!P4 BRA `(.L_x_33) ;  /* 0x000000000004c947 */ /* 0x000fea0003800000 */
[----:B------:R2:W5:Y:S02]  /*5570*/  LDG.E.LTC128B.U16 R23, desc[UR36][R8.64+0x2] ;  /* 0x0000022408177981 */ /* 0x000564000c1e1520 */
.L_x_33:
[----:B------:R-:W-:Y:S05]  /*5580*/  BSYNC B1 ;  /* 0x0000000000017941 */ /* 0x000fea0003800000 */
.L_x_32:
[----:B------:R-:W3:Y:S01]  /*5590*/  LDL.LU R161, [R1+0xc] ;  /* 0x00000c0001a17983 */ /* 0x000ee20000300800 */
[----:B-1---5:R-:W-:Y:S01]  /*55a0*/  IMAD.U32 R159, R23, 0x10000, RZ ;  /* 0x00010000179f7824 */ /* 0x022fe200078e00ff */
[----:B------:R-:W-:Y:S01]  /*55b0*/  ISETP.GT.AND P1, PT, R0, 0x8, P3 ;  /* 0x000000080000780c */ /* 0x000fe20001f24270 */
[----:B------:R-:W-:Y:S02]  /*55c0*/  BSSY B1, `(.L_x_34) ;  /* 0x0000007000017945 */ /* 0x000fe40003800000 */
[----:B------:R-:W-:-:S04]  /*55d0*/  FMUL R159, R159, R16 ;  /* 0x000000109f9f7220 */ /* 0x000fc80000400000 */
[----:B---3--:R-:W-:-:S05]  /*55e0*/  FFMA R159, R161, R2, R159 ;  /* 0x00000002a19f7223 */ /* 0x008fca000000009f */
[----:B------:R-:W-:-:S05]  /*55f0*/  F2FP.BF16.F32.PACK_AB R159, RZ, R159 ;  /* 0x0000009fff9f723e */ /* 0x000fca00000010ff */
[----:B------:R1:W-:Y:S01]  /*5600*/  @P4 STG.E.U16 desc[UR36][R6.64+0x2], R159 ;  /* 0x0000029f06004986 */ /* 0x0003e2000c101524 */
[----:B------:R-:W-:Y:S05]  /*5610*/  @!P1 BRA `(.L_x_35) ;  /* 0x0000000000049947 */ /* 0x000fea0003800000 */
[----:B------:R3:W5:Y:S02]  /*5620*/  LDG.E.LTC128B.U16 R23, desc[UR36][R10.64+0x10] ;  /* 0x000010240a177981 */ /* 0x000764000c1e1520 */
.L_x_35:
[----:B------:R-:W-:Y:S05]  /*5630*/  BSYNC B1 ;  /* 0x0000000000017941 */ /* 0x000fea0003800000 */
.L_x_34:
[----:B------:R-:W4:Y:S01]  /*5640*/  LDL.LU R161, [R1+0x10] ;  /* 0x0000100001a17983 */ /* 0x000f220000300800 */
[----:B-1---5:R-:W-:Y:S01]  /*5650*/  IMAD.U32 R159, R23, 0x10000, RZ ;  /* 0x00010000179f7824 */ /* 0x022fe200078e00ff */
[----:B------:R-:W-:Y:S01]  /*5660*/  ISETP.GT.AND P2, PT, R0, 0x9, P3 ;  /* 0x000000090000780c */ /* 0x000fe20001f44270 */
[----:B------:R-:W-:Y:S02]  /*5670*/  BSSY B1, `(.L_x_36) ;  /* 0x0000007000017945 */ /* 0x000fe40003800000 */
[----:B------:R-:W-:-:S04]  /*5680*/  FMUL R159, R159, R16 ;  /* 0x000000109f9f7220 */ /* 0x000fc80000400000 */
[----:B----4-:R-:W-:-:S05]  /*5690*/  FFMA R159, R161, R2, R159 ;  /* 0x00000002a19f7223 */ /* 0x010fca000000009f */
[----:B------:R-:W-:-:S05]  /*56a0*/  F2FP.BF16.F32.PACK_AB R159, RZ, R159 ;  /* 0x0000009fff9f723e */ /* 0x000fca00000010ff */
[----:B------:R1:W-:Y:S01]  /*56b0*/  @P1 STG.E.U16 desc[UR36][R4.64+0x10], R159 ;  /* 0x0000109f04001986 */ /* 0x0003e2000c101524 */
[----:B------:R-:W-:Y:S05]  /*56c0*/  @!P2 BRA `(.L_x_37) ;  /* 0x000000000004a947 */ /* 0x000fea0003800000 */
[----:B------:R4:W5:Y:S02]  /*56d0*/  LDG.E.LTC128B.U16 R23, desc[UR36][R10.64+0x12] ;  /* 0x000012240a177981 */ /* 0x000964000c1e1520 */
.L_x_37:
[----:B------:R-:W-:Y:S05]  /*56e0*/  BSYNC B1 ;  /* 0x0000000000017941 */ /* 0x000fea0003800000 */
.L_x_36:
[----:B------:R-:W2:Y:S01]  /*56f0*/  LDL.LU R161, [R1+0x14] ;  /* 0x0000140001a17983 */ /* 0x000ea20000300800 */
[----:B-1---5:R-:W-:Y:S01]  /*5700*/  IMAD.U32 R159, R23, 0x10000, RZ ;  /* 0x00010000179f7824 */ /* 0x022fe200078e00ff */
[----:B------:R-:W-:Y:S01]  /*5710*/  ISETP.GT.AND P1, PT, R0, 0x8, P0 ;  /* 0x000000080000780c */ /* 0x000fe20000724270 */
[----:B------:R-:W-:Y:S02]  /*5720*/  BSSY B1, `(.L_x_38) ;  /* 0x0000007000017945 */ /* 0x000fe40003800000 */
[----:B------:R-:W-:-:S04]  /*5730*/  FMUL R159, R159, R16 ;  /* 0x000000109f9f7220 */ /* 0x000fc80000400000 */
[----:B--2---:R-:W-:-:S05]  /*5740*/  FFMA R159, R161, R2, R159 ;  /* 0x00000002a19f7223 */ /* 0x004fca000000009f */
[----:B------:R-:W-:-:S05]  /*5750*/  F2FP.BF16.F32.PACK_AB R159, RZ, R159 ;  /* 0x0000009fff9f723e */ /* 0x000fca00000010ff */
[----:B------:R1:W-:Y:S01]  /*5760*/  @P2 STG.E.U16 desc[UR36][R4.64+0x12], R159 ;  /* 0x0000129f04002986 */ /* 0x0003e2000c101524 */
[----:B------:R-:W-:Y:S05]  /*5770*/  @!P1 BRA `(.L_x_39) ;  /* 0x0000000000049947 */ /* 0x000fea0003800000 */
[----:B------:R2:W5:Y:S02]  /*5780*/  LDG.E.LTC128B.U16 R23, desc[UR36][R8.64+0x10] ;  /* 0x0000102408177981 */ /* 0x000564000c1e1520 */
.L_x_39:
[----:B------:R-:W-:Y:S05]  /*5790*/  BSYNC B1 ;  /* 0x0000000000017941 */ /* 0x000fea0003800000 */
.L_x_38:
        /* <DEDUP_REMOVED lines=10> */
.L_x_41:
[----:B------:R-:W-:Y:S05]  /*5840*/  BSYNC B1 ;  /* 0x0000000000017941 */ /* 0x000fea0003800000 */
.L_x_40:
        /* <DEDUP_REMOVED lines=10> */
.L_x_43:
[----:B------:R-:W-:Y:S05]  /*58f0*/  BSYNC B1 ;  /* 0x0000000000017941 */ /* 0x000fea0003800000 */
.L_x_42:
        /* <DEDUP_REMOVED lines=10> */
.L_x_45:
[----:B------:R-:W-:Y:S05]  /*59a0*/  BSYNC B1 ;  /* 0x0000000000017941 */ /* 0x000fea0003800000 */
.L_x_44:
[----:B------:R-:W2:Y:S01]  /*59b0*/  LDL.LU R161, [R1+0x24] ;  /* 0x0000240001a17983 */ /* 0x000ea20000300800 */
[----:B-1---5:R-:W-:Y:S01]  /*59c0*/  SHF.L.U32 R159, R23, 0x10, RZ ;  /* 0x00000010179f7819 */ /* 0x022fe200000006ff */
[----:B------:R-:W-:Y:S01]  /*59d0*/  BSSY B1, `(.L_x_46) ;  /* 0x0000008000017945 */ /* 0x000fe20003800000 */
[----:B------:R-:W-:-:S03]  /*59e0*/  ISETP.GT.AND P1, PT, R0, 0x10, P0 ;  /* 0x000000100000780c */ /* 0x000fc60000724270 */
[----:B------:R-:W-:-:S04]  /*59f0*/  FMUL R159, R159, R16 ;  /* 0x000000109f9f7220 */ /* 0x000fc80000400000 */
[----:B--2---:R-:W-:-:S05]  /*5a00*/  FFMA R159, R161, R2, R159 ;  /* 0x00000002a19f7223 */ /* 0x004fca000000009f */
[----:B------:R-:W-:-:S05]  /*5a10*/  F2FP.BF16.F32.PACK_AB R159, RZ, R159 ;  /* 0x0000009fff9f723e */ /* 0x000fca00000010ff */
[----:B------:R1:W-:Y:S01]  /*5a20*/  @P2 STG.E.U16 desc[UR36][R4.64+0x22], R159 ;  /* 0x0000229f04002986 */ /* 0x0003e2000c101524 */
[----:B------:R-:W-:Y:S05]  /*5a30*/  @!P1 BRA `(.L_x_47) ;  /* 0x0000000000049947 */ /* 0x000fea0003800000 */
[----:B------:R2:W5:Y:S02]  /*5a40*/  LDG.E.LTC128B.U16 R23, desc[UR36][R8.64+0x20] ;  /* 0x0000202408177981 */ /* 0x000564000c1e1520 */
.L_x_47:
[----:B------:R-:W-:Y:S05]  /*5a50*/  BSYNC B1 ;  /* 0x0000000000017941 */ /* 0x000fea0003800000 */
.L_x_46:
        /* <DEDUP_REMOVED lines=10> */
.L_x_49:
[----:B------:R-:W-:Y:S05]  /*5b00*/  BSYNC B1 ;  /* 0x0000000000017941 */ /* 0x000fea0003800000 */
.L_x_48:
        /* <DEDUP_REMOVED lines=10> */
.L_x_51:
[----:B------:R-:W-:Y:S05]  /*5bb0*/  BSYNC B1 ;  /* 0x0000000000017941 */ /* 0x000fea0003800000 */
.L_x_50:
        /* <DEDUP_REMOVED lines=10> */
.L_x_53:
[----:B------:R-:W-:Y:S05]  /*5c60*/  BSYNC B1 ;  /* 0x0000000000017941 */ /* 0x000fea0003800000 */
.L_x_52:
        /* <DEDUP_REMOVED lines=10> */
.L_x_55:
[----:B------:R-:W-:Y:S05]  /*5d10*/  BSYNC B1 ;  /* 0x0000000000017941 */ /* 0x000fea0003800000 */
.L_x_54:
        /* <DEDUP_REMOVED lines=10> */
.L_x_57:
[----:B------:R-:W-:Y:S05]  /*5dc0*/  BSYNC B1 ;  /* 0x0000000000017941 */ /* 0x000fea0003800000 */
.L_x_56:
        /* <DEDUP_REMOVED lines=10> */
.L_x_59:
[----:B------:R-:W-:Y:S05]  /*5e70*/  BSYNC B1 ;  /* 0x0000000000017941 */ /* 0x000fea0003800000 */
.L_x_58:
        /* <DEDUP_REMOVED lines=10> */
.L_x_61:
[----:B------:R-:W-:Y:S05]  /*5f20*/  BSYNC B1 ;  /* 0x0000000000017941 */ /* 0x000fea0003800000 */
.L_x_60:
        /* <DEDUP_REMOVED lines=10> */
.L_x_63:
[----:B------:R-:W-:Y:S05]  /*5fd0*/  BSYNC B1 ;  /* 0x0000000000017941 */ /* 0x000fea0003800000 */
.L_x_62:
        /* <DEDUP_REMOVED lines=10> */
.L_x_65:
[----:B------:R-:W-:Y:S05]  /*6080*/  BSYNC B1 ;  /* 0x0000000000017941 */ /* 0x000fea0003800000 */
.L_x_64:
        /* <DEDUP_REMOVED lines=10> */
.L_x_67:
[----:B------:R-:W-:Y:S05]  /*6130*/  BSYNC B1 ;  /* 0x0000000000017941 */ /* 0x000fea0003800000 */
.L_x_66:
        /* <DEDUP_REMOVED lines=10> */
.L_x_69:
[----:B------:R-:W-:Y:S05]  /*61e0*/  BSYNC B1 ;  /* 0x0000000000017941 */ /* 0x000fea0003800000 */
.L_x_68:
        /* <DEDUP_REMOVED lines=10> */
.L_x_71:
[----:B------:R-:W-:Y:S05]  /*6290*/  BSYNC B1 ;  /* 0x0000000000017941 */ /* 0x000fea0003800000 */
.L_x_70:
        /* <DEDUP_REMOVED lines=10> */
.L_x_73:
[----:B------:R-:W-:Y:S05]  /*6340*/  BSYNC B1 ;  /* 0x0000000000017941 */ /* 0x000fea0003800000 */
.L_x_72:
        /* <DEDUP_REMOVED lines=10> */
.L_x_75:
[----:B------:R-:W-:Y:S05]  /*63f0*/  BSYNC B1 ;  /* 0x0000000000017941 */ /* 0x000fea0003800000 */
.L_x_74:
        /* <DEDUP_REMOVED lines=10> */
.L_x_77:
[----:B------:R-:W-:Y:S05]  /*64a0*/  BSYNC B1 ;  /* 0x0000000000017941 */ /* 0x000fea0003800000 */
.L_x_76:
        /* <DEDUP_REMOVED lines=10> */
.L_x_79:
[----:B------:R-:W-:Y:S05]  /*6550*/  BSYNC B1 ;  /* 0x0000000000017941 */ /* 0x000fea0003800000 */
.L_x_78:
        /* <DEDUP_REMOVED lines=10> */
.L_x_81:
[----:B------:R-:W-:Y:S05]  /*6600*/  BSYNC B1 ;  /* 0x0000000000017941 */ /* 0x000fea0003800000 */
.L_x_80:
        /* <DEDUP_REMOVED lines=10> */
.L_x_83:
[----:B------:R-:W-:Y:S05]  /*66b0*/  BSYNC B1 ;  /* 0x0000000000017941 */ /* 0x000fea0003800000 */
.L_x_82:
        /* <DEDUP_REMOVED lines=10> */
.L_x_85:
[----:B------:R-:W-:Y:S05]  /*6760*/  BSYNC B1 ;  /* 0x0000000000017941 */ /* 0x000fea0003800000 */
.L_x_84:
        /* <DEDUP_REMOVED lines=10> */
.L_x_87:
[----:B------:R-:W-:Y:S05]  /*6810*/  BSYNC B1 ;  /* 0x0000000000017941 */ /* 0x000fea0003800000 */
.L_x_86:
        /* <DEDUP_REMOVED lines=10> */
.L_x_89:
[----:B------:R-:W-:Y:S05]  /*68c0*/  BSYNC B1 ;  /* 0x0000000000017941 */ /* 0x000fea0003800000 */
.L_x_88:
        /* <DEDUP_REMOVED lines=10> */
.L_x_91:
[----:B------:R-:W-:Y:S05]  /*6970*/  BSYNC B1 ;  /* 0x0000000000017941 */ /* 0x000fea0003800000 */
.L_x_90:
        /* <DEDUP_REMOVED lines=10> */
.L_x_93:
[----:B------:R-:W-:Y:S05]  /*6a20*/  BSYNC B1 ;  /* 0x0000000000017941 */ /* 0x000fea0003800000 */
.L_x_92:
        /* <DEDUP_REMOVED lines=10> */
.L_x_95:
[----:B------:R-:W-:Y:S05]  /*6ad0*/  BSYNC B1 ;  /* 0x0000000000017941 */ /* 0x000fea0003800000 */
.L_x_94:
        /* <DEDUP_REMOVED lines=10> */
.L_x_97:
[----:B------:R-:W-:Y:S05]  /*6b80*/  BSYNC B1 ;  /* 0x0000000000017941 */ /* 0x000fea0003800000 */
.L_x_96:
        /* <DEDUP_REMOVED lines=10> */
.L_x_99:
[----:B------:R-:W-:Y:S05]  /*6c30*/  BSYNC B1 ;  /* 0x0000000000017941 */ /* 0x000fea0003800000 */
.L_x_98:
        /* <DEDUP_REMOVED lines=10> */
.L_x_101:
[----:B------:R-:W-:Y:S05]  /*6ce0*/  BSYNC B1 ;  /* 0x0000000000017941 */ /* 0x000fea0003800000 */
.L_x_100:
        /* <DEDUP_REMOVED lines=10> */
.L_x_103:
[----:B------:R-:W-:Y:S05]  /*6d90*/  BSYNC B1 ;  /* 0x0000000000017941 */ /* 0x000fea0003800000 */
.L_x_102:
        /* <DEDUP_REMOVED lines=10> */
.L_x_105:
[----:B------:R-:W-:Y:S05]  /*6e40*/  BSYNC B1 ;  /* 0x0000000000017941 */ /* 0x000fea0003800000 */
.L_x_104:
        /* <DEDUP_REMOVED lines=10> */
.L_x_107:
[----:B------:R-:W-:Y:S05]  /*6ef0*/  BSYNC B1 ;  /* 0x0000000000017941 */ /* 0x000fea0003800000 */
.L_x_106:
        /* <DEDUP_REMOVED lines=10> */
.L_x_109:
[----:B------:R-:W-:Y:S05]  /*6fa0*/  BSYNC B1 ;  /* 0x0000000000017941 */ /* 0x000fea0003800000 */
.L_x_108:
        /* <DEDUP_REMOVED lines=10> */
.L_x_111:
[----:B------:R-:W-:Y:S05]  /*7050*/  BSYNC B1 ;  /* 0x0000000000017941 */ /* 0x000fea0003800000 */
.L_x_110:
        /* <DEDUP_REMOVED lines=10> */
.L_x_113:
[----:B------:R-:W-:Y:S05]  /*7100*/  BSYNC B1 ;  /* 0x0000000000017941 */ /* 0x000fea0003800000 */
.L_x_112:
        /* <DEDUP_REMOVED lines=10> */
.L_x_115:
[----:B------:R-:W-:Y:S05]  /*71b0*/  BSYNC B1 ;  /* 0x0000000000017941 */ /* 0x000fea0003800000 */
.L_x_114:
        /* <DEDUP_REMOVED lines=10> */
.L_x_117:
[----:B------:R-:W-:Y:S05]  /*7260*/  BSYNC B1 ;  /* 0x0000000000017941 */ /* 0x000fea0003800000 */
.L_x_116:
        /* <DEDUP_REMOVED lines=10> */
.L_x_119:
[----:B------:R-:W-:Y:S05]  /*7310*/  BSYNC B1 ;  /* 0x0000000000017941 */ /* 0x000fea0003800000 */
.L_x_118:
        /* <DEDUP_REMOVED lines=10> */
.L_x_121:
[----:B------:R-:W-:Y:S05]  /*73c0*/  BSYNC B1 ;  /* 0x0000000000017941 */ /* 0x000fea0003800000 */
.L_x_120:
        /* <DEDUP_REMOVED lines=10> */
.L_x_123:
[----:B------:R-:W-:Y:S05]  /*7470*/  BSYNC B1 ;  /* 0x0000000000017941 */ /* 0x000fea0003800000 */
.L_x_122:
        /* <DEDUP_REMOVED lines=10> */
.L_x_125:
[----:B------:R-:W-:Y:S05]  /*7520*/  BSYNC B1 ;  /* 0x0000000000017941 */ /* 0x000fea0003800000 */
.L_x_124:
        /* <DEDUP_REMOVED lines=10> */
.L_x_127:
[----:B------:R-:W-:Y:S05]  /*75d0*/  BSYNC B1 ;  /* 0x0000000000017941 */ /* 0x000fea0003800000 */
.L_x_126:
        /* <DEDUP_REMOVED lines=10> */
.L_x_129:
[----:B------:R-:W-:Y:S05]  /*7680*/  BSYNC B1 ;  /* 0x0000000000017941 */ /* 0x000fea0003800000 */
.L_x_128:
        /* <DEDUP_REMOVED lines=10> */
.L_x_131:
[----:B------:R-:W-:Y:S05]  /*7730*/  BSYNC B1 ;  /* 0x0000000000017941 */ /* 0x000fea0003800000 */
.L_x_130:
        /* <DEDUP_REMOVED lines=10> */
.L_x_133:
[----:B------:R-:W-:Y:S05]  /*77e0*/  BSYNC B1 ;  /* 0x0000000000017941 */ /* 0x000fea0003800000 */
.L_x_132:
        /* <DEDUP_REMOVED lines=10> */
.L_x_135:
[----:B------:R-:W-:Y:S05]  /*7890*/  BSYNC B1 ;  /* 0x0000000000017941 */ /* 0x000fea0003800000 */
.L_x_134:
        /* <DEDUP_REMOVED lines=10> */
.L_x_137:
[----:B------:R-:W-:Y:S05]  /*7940*/  BSYNC B1 ;  /* 0x0000000000017941 */ /* 0x000fea0003800000 */
.L_x_136:
        /* <DEDUP_REMOVED lines=10> */
.L_x_139:
[----:B------:R-:W-:Y:S05]  /*79f0*/  BSYNC B1 ;  /* 0x0000000000017941 */ /* 0x000fea0003800000 */
.L_x_138:
        /* <DEDUP_REMOVED lines=10> */
.L_x_141:
[----:B------:R-:W-:Y:S05]  /*7aa0*/  BSYNC B1 ;  /* 0x0000000000017941 */ /* 0x000fea0003800000 */
.L_x_140:
        /* <DEDUP_REMOVED lines=10> */
.L_x_143:
[----:B------:R-:W-:Y:S05]  /*7b50*/  BSYNC B1 ;  /* 0x0000000000017941 */ /* 0x000fea0003800000 */
.L_x_142:
        /* <DEDUP_REMOVED lines=10> */
.L_x_145:
[----:B------:R-:W-:Y:S05]  /*7c00*/  BSYNC B1 ;  /* 0x0000000000017941 */ /* 0x000fea0003800000 */
.L_x_144:
        /* <DEDUP_REMOVED lines=10> */
.L_x_147:
[----:B------:R-:W-:Y:S05]  /*7cb0*/  BSYNC B1 ;  /* 0x0000000000017941 */ /* 0x000fea0003800000 */
.L_x_146:
        /* <DEDUP_REMOVED lines=10> */
.L_x_149:
[----:B------:R-:W-:Y:S05]  /*7d60*/  BSYNC B1 ;  /* 0x0000000000017941 */ /* 0x000fea0003800000 */
.L_x_148:
        /* <DEDUP_REMOVED lines=10> */
.L_x_151:
[----:B------:R-:W-:Y:S05]  /*7e10*/  BSYNC B1 ;  /* 0x0000000000017941 */ /* 0x000fea0003800000 */
.L_x_150:
        /* <DEDUP_REMOVED lines=10> */
.L_x_153:
[----:B------:R-:W-:Y:S05]  /*7ec0*/  BSYNC B1 ;  /* 0x0000000000017941 */ /* 0x000fea0003800000 */
.L_x_152:
        /* <DEDUP_REMOVED lines=10> */
.L_x_155:
[----:B------:R-:W-:Y:S05]  /*7f70*/  BSYNC B1 ;  /* 0x0000000000017941 */ /* 0x000fea0003800000 */
.L_x_154:
        /* <DEDUP_REMOVED lines=10> */
.L_x_157:
[----:B------:R-:W-:Y:S05]  /*8020*/  BSYNC B1 ;  /* 0x0000000000017941 */ /* 0x000fea0003800000 */
.L_x_156:
        /* <DEDUP_REMOVED lines=10> */
.L_x_159:
[----:B------:R-:W-:Y:S05]  /*80d0*/  BSYNC B1 ;  /* 0x0000000000017941 */ /* 0x000fea0003800000 */
.L_x_158:
        /* <DEDUP_REMOVED lines=10> */
.L_x_161:
[----:B------:R-:W-:Y:S05]  /*8180*/  BSYNC B1 ;  /* 0x0000000000017941 */ /* 0x000fea0003800000 */
.L_x_160:
        /* <DEDUP_REMOVED lines=10> */
.L_x_163:
[----:B------:R-:W-:Y:S05]  /*8230*/  BSYNC B1 ;  /* 0x0000000000017941 */ /* 0x000fea0003800000 */
.L_x_162:
        /* <DEDUP_REMOVED lines=10> */
.L_x_165:
[----:B------:R-:W-:Y:S05]  /*82e0*/  BSYNC B1 ;  /* 0x0000000000017941 */ /* 0x000fea0003800000 */
.L_x_164:
        /* <DEDUP_REMOVED lines=10> */
.L_x_167:
[----:B------:R-:W-:Y:S05]  /*8390*/  BSYNC B1 ;  /* 0x0000000000017941 */ /* 0x000fea0003800000 */
.L_x_166:
        /* <DEDUP_REMOVED lines=10> */
.L_x_169:
[----:B------:R-:W-:Y:S05]  /*8440*/  BSYNC B1 ;  /* 0x0000000000017941 */ /* 0x000fea0003800000 */
.L_x_168:
        /* <DEDUP_REMOVED lines=10> */
.L_x_171:
[----:B------:R-:W-:Y:S05]  /*84f0*/  BSYNC B1 ;  /* 0x0000000000017941 */ /* 0x000fea0003800000 */
.L_x_170:
        /* <DEDUP_REMOVED lines=10> */
.L_x_173:
[----:B------:R-:W-:Y:S05]  /*85a0*/  BSYNC B1 ;  /* 0x0000000000017941 */ /* 0x000fea0003800000 */
.L_x_172:
        /* <DEDUP_REMOVED lines=10> */
.L_x_175:
[----:B------:R-:W-:Y:S05]  /*8650*/  BSYNC B1 ;  /* 0x0000000000017941 */ /* 0x000fea0003800000 */
.L_x_174:
        /* <DEDUP_REMOVED lines=10> */
.L_x_177:
[----:B------:R-:W-:Y:S05]  /*8700*/  BSYNC B1 ;  /* 0x0000000000017941 */ /* 0x000fea0003800000 */
.L_x_176:
        /* <DEDUP_REMOVED lines=10> */
.L_x_179:
[----:B------:R-:W-:Y:S05]  /*87b0*/  BSYNC B1 ;  /* 0x0000000000017941 */ /* 0x000fea0003800000 */
.L_x_178:
        /* <DEDUP_REMOVED lines=10> */
.L_x_181:
[----:B------:R-:W-:Y:S05]  /*8860*/  BSYNC B1 ;  /* 0x0000000000017941 */ /* 0x000fea0003800000 */
.L_x_180:
        /* <DEDUP_REMOVED lines=10> */
.L_x_183:
[----:B------:R-:W-:Y:S05]  /*8910*/  BSYNC B1 ;  /* 0x0000000000017941 */ /* 0x000fea0003800000 */
.L_x_182:
        /* <DEDUP_REMOVED lines=10> */
.L_x_185:
[----:B------:R-:W-:Y:S05]  /*89c0*/  BSYNC B1 ;  /* 0x0000000000017941 */ /* 0x000fea0003800000 */
.L_x_184:
        /* <DEDUP_REMOVED lines=10> */
.L_x_187:
[----:B------:R-:W-:Y:S05]  /*8a70*/  BSYNC B1 ;  /* 0x0000000000017941 */ /* 0x000fea0003800000 */
.L_x_186:
        /* <DEDUP_REMOVED lines=10> */
.L_x_189:
[----:B------:R-:W-:Y:S05]  /*8b20*/  BSYNC B1 ;  /* 0x0000000000017941 */ /* 0x000fea0003800000 */
.L_x_188:
        /* <DEDUP_REMOVED lines=10> */
.L_x_191:
[----:B------:R-:W-:Y:S05]  /*8bd0*/  BSYNC B1 ;  /* 0x0000000000017941 */ /* 0x000fea0003800000 */
.L_x_190:
        /* <DEDUP_REMOVED lines=10> */
.L_x_193:
[----:B------:R-:W-:Y:S05]  /*8c80*/  BSYNC B1 ;  /* 0x0000000000017941 */ /* 0x000fea0003800000 */
.L_x_192:
        /* <DEDUP_REMOVED lines=10> */
.L_x_195:
[----:B------:R-:W-:Y:S05]  /*8d30*/  BSYNC B1 ;  /* 0x0000000000017941 */ /* 0x000fea0003800000 */
.L_x_194:
        /* <DEDUP_REMOVED lines=10> */
.L_x_197:
[----:B------:R-:W-:Y:S05]  /*8de0*/  BSYNC B1 ;  /* 0x0000000000017941 */ /* 0x000fea0003800000 */
.L_x_196:
        /* <DEDUP_REMOVED lines=10> */
.L_x_199:
[----:B------:R-:W-:Y:S05]  /*8e90*/  BSYNC B1 ;  /* 0x0000000000017941 */ /* 0x000fea0003800000 */
.L_x_198:
        /* <DEDUP_REMOVED lines=10> */
.L_x_201:
[----:B------:R-:W-:Y:S05]  /*8f40*/  BSYNC B1 ;  /* 0x0000000000017941 */ /* 0x000fea0003800000 */
.L_x_200:
        /* <DEDUP_REMOVED lines=10> */
.L_x_203:
[----:B------:R-:W-:Y:S05]  /*8ff0*/  BSYNC B1 ;  /* 0x0000000000017941 */ /* 0x000fea0003800000 */
.L_x_202:
        /* <DEDUP_REMOVED lines=10> */
.L_x_205:
[----:B------:R-:W-:Y:S05]  /*90a0*/  BSYNC B1 ;  /* 0x0000000000017941 */ /* 0x000fea0003800000 */
.L_x_204:
        /* <DEDUP_REMOVED lines=10> */
.L_x_207:
[----:B------:R-:W-:Y:S05]  /*9150*/  BSYNC B1 ;  /* 0x0000000000017941 */ /* 0x000fea0003800000 */
.L_x_206:
        /* <DEDUP_REMOVED lines=10> */
.L_x_209:
[----:B------:R-:W-:Y:S05]  /*9200*/  BSYNC B1 ;  /* 0x0000000000017941 */ /* 0x000fea0003800000 */
.L_x_208:
        /* <DEDUP_REMOVED lines=10> */
.L_x_211:
[----:B------:R-:W-:Y:S05]  /*92b0*/  BSYNC B1 ;  /* 0x0000000000017941 */ /* 0x000fea0003800000 */
.L_x_210:
        /* <DEDUP_REMOVED lines=10> */
.L_x_213:
[----:B------:R-:W-:Y:S05]  /*9360*/  BSYNC B1 ;  /* 0x0000000000017941 */ /* 0x000fea0003800000 */
.L_x_212:
        /* <DEDUP_REMOVED lines=10> */
.L_x_215:
[----:B------:R-:W-:Y:S05]  /*9410*/  BSYNC B1 ;  /* 0x0000000000017941 */ /* 0x000fea0003800000 */
.L_x_214:
        /* <DEDUP_REMOVED lines=10> */
.L_x_217:
[----:B------:R-:W-:Y:S05]  /*94c0*/  BSYNC B1 ;  /* 0x0000000000017941 */ /* 0x000fea0003800000 */
.L_x_216:
        /* <DEDUP_REMOVED lines=10> */
.L_x_219:
[----:B------:R-:W-:Y:S05]  /*9570*/  BSYNC B1 ;  /* 0x0000000000017941 */ /* 0x000fea0003800000 */
.L_x_218:
        /* <DEDUP_REMOVED lines=10> */
.L_x_221:
[----:B------:R-:W-:Y:S05]  /*9620*/  BSYNC B1 ;  /* 0x0000000000017941 */ /* 0x000fea0003800000 */
.L_x_220:
        /* <DEDUP_REMOVED lines=10> */
.L_x_223:
[----:B------:R-:W-:Y:S05]  /*96d0*/  BSYNC B1 ;  /* 0x0000000000017941 */ /* 0x000fea0003800000 */
.L_x_222:
        /* <DEDUP_REMOVED lines=10> */
.L_x_225:
[----:B------:R-:W-:Y:S05]  /*9780*/  BSYNC B1 ;  /* 0x0000000000017941 */ /* 0x000fea0003800000 */
.L_x_224:
        /* <DEDUP_REMOVED lines=10> */
.L_x_227:
[----:B------:R-:W-:Y:S05]  /*9830*/  BSYNC B1 ;  /* 0x0000000000017941 */ /* 0x000fea0003800000 */
.L_x_226:
        /* <DEDUP_REMOVED lines=10> */
.L_x_229:
[----:B------:R-:W-:Y:S05]  /*98e0*/  BSYNC B1 ;  /* 0x0000000000017941 */ /* 0x000fea0003800000 */
.L_x_228:
        /* <DEDUP_REMOVED lines=10> */
.L_x_231:
[----:B------:R-:W-:Y:S05]  /*9990*/  BSYNC B1 ;  /* 0x0000000000017941 */ /* 0x000fea0003800000 */
.L_x_230:
        /* <DEDUP_REMOVED lines=10> */
.L_x_233:
[----:B------:R-:W-:Y:S05]  /*9a40*/  BSYNC B1 ;  /* 0x0000000000017941 */ /* 0x000fea0003800000 */
.L_x_232:
        /* <DEDUP_REMOVED lines=10> */
.L_x_235:
[----:B------:R-:W-:Y:S05]  /*9af0*/  BSYNC B1 ;  /* 0x0000000000017941 */ /* 0x000fea0003800000 */
.L_x_234:
        /* <DEDUP_REMOVED lines=10> */
.L_x_237:
[----:B------:R-:W-:Y:S05]  /*9ba0*/  BSYNC B1 ;  /* 0x0000000000017941 */ /* 0x000fea0003800000 */
.L_x_236:
        /* <DEDUP_REMOVED lines=10> */
.L_x_239:
[----:B------:R-:W-:Y:S05]  /*9c50*/  BSYNC B1 ;  /* 0x0000000000017941 */ /* 0x000fea0003800000 */
.L_x_238:
        /* <DEDUP_REMOVED lines=10> */
.L_x_241:
[----:B------:R-:W-:Y:S05]  /*9d00*/  BSYNC B1 ;  /* 0x0000000000017941 */ /* 0x000fea0003800000 */
.L_x_240:
        /* <DEDUP_REMOVED lines=10> */
.L_x_243:
[----:B------:R-:W-:Y:S05]  /*9db0*/  BSYNC B1 ;  /* 0x0000000000017941 */ /* 0x000fea0003800000 */
.L_x_242:
        /* <DEDUP_REMOVED lines=10> */
.L_x_245:
[----:B------:R-:W-:Y:S05]  /*9e60*/  BSYNC B1 ;  /* 0x0000000000017941 */ /* 0x000fea0003800000 */
.L_x_244:
        /* <DEDUP_REMOVED lines=10> */
.L_x_247:
[----:B------:R-:W-:Y:S05]  /*9f10*/  BSYNC B1 ;  /* 0x0000000000017941 */ /* 0x000fea0003800000 */
.L_x_246:
        /* <DEDUP_REMOVED lines=10> */
.L_x_249:
[----:B------:R-:W-:Y:S05]  /*9fc0*/  BSYNC B1 ;  /* 0x0000000000017941 */ /* 0x000fea0003800000 */
.L_x_248:
        /* <DEDUP_REMOVED lines=10> */
.L_x_251:
[----:B------:R-:W-:Y:S05]  /*a070*/  BSYNC B1 ;  /* 0x0000000000017941 */ /* 0x000fea0003800000 */
.L_x_250:
        /* <DEDUP_REMOVED lines=10> */
.L_x_253:
[----:B------:R-:W-:Y:S05]  /*a120*/  BSYNC B1 ;  /* 0x0000000000017941 */ /* 0x000fea0003800000 */
.L_x_252:
        /* <DEDUP_REMOVED lines=10> */
.L_x_255:
[----:B------:R-:W-:Y:S05]  /*a1d0*/  BSYNC B1 ;  /* 0x0000000000017941 */ /* 0x000fea0003800000 */
.L_x_254:
        /* <DEDUP_REMOVED lines=10> */
.L_x_257:
[----:B------:R-:W-:Y:S05]  /*a280*/  BSYNC B1 ;  /* 0x0000000000017941 */ /* 0x000fea0003800000 */
.L_x_256:
        /* <DEDUP_REMOVED lines=10> */
.L_x_259:
[----:B------:R-:W-:Y:S05]  /*a330*/  BSYNC B1 ;  /* 0x0000000000017941 */ /* 0x000fea0003800000 */
.L_x_258:
        /* <DEDUP_REMOVED lines=10> */
.L_x_261:
[----:B------:R-:W-:Y:S05]  /*a3e0*/  BSYNC B1 ;  /* 0x0000000000017941 */ /* 0x000fea0003800000 */
.L_x_260:
        /* <DEDUP_REMOVED lines=10> */
.L_x_263:
[----:B------:R-:W-:Y:S05]  /*a490*/  BSYNC B1 ;  /* 0x0000000000017941 */ /* 0x000fea0003800000 */
.L_x_262:
        /* <DEDUP_REMOVED lines=10> */
.L_x_265:
[----:B------:R-:W-:Y:S05]  /*a540*/  BSYNC B1 ;  /* 0x0000000000017941 */ /* 0x000fea0003800000 */
.L_x_264:
        /* <DEDUP_REMOVED lines=10> */
.L_x_267:
[----:B------:R-:W-:Y:S05]  /*a5f0*/  BSYNC B1 ;  /* 0x0000000000017941 */ /* 0x000fea0003800000 */
.L_x_266:
        /* <DEDUP_REMOVED lines=10> */
.L_x_269:
[----:B------:R-:W-:Y:S05]  /*a6a0*/  BSYNC B1 ;  /* 0x0000000000017941 */ /* 0x000fea0003800000 */
.L_x_268:
        /* <DEDUP_REMOVED lines=10> */
.L_x_271:
[----:B------:R-:W-:Y:S05]  /*a750*/  BSYNC B1 ;  /* 0x0000000000017941 */ /* 0x000fea0003800000 */
.L_x_270:
        /* <DEDUP_REMOVED lines=10> */
.L_x_273:
[----:B------:R-:W-:Y:S05]  /*a800*/  BSYNC B1 ;  /* 0x0000000000017941 */ /* 0x000fea0003800000 */
.L_x_272:
        /* <DEDUP_REMOVED lines=10> */
.L_x_275:
[----:B------:R-:W-:Y:S05]  /*a8b0*/  BSYNC B1 ;  /* 0x0000000000017941 */ /* 0x000fea0003800000 */
.L_x_274:
        /* <DEDUP_REMOVED lines=10> */
.L_x_277:
[----:B------:R-:W-:Y:S05]  /*a960*/  BSYNC B1 ;  /* 0x0000000000017941 */ /* 0x000fea0003800000 */
.L_x_276:
[----:B0-234-:R-:W2:Y:S01]  /*a970*/  LDL.LU R10, [R1+0x1f4] ;  /* 0x0001f400010a7983 */ /* 0x01dea20000300800 */
[----:B-----5:R-:W-:Y:S01]  /*a980*/  IMAD.U32 R11, R23, 0x10000, RZ ;  /* 0x00010000170b7824 */ /* 0x020fe200078e00ff */
        /* <DEDUP_REMOVED lines=8> */
.L_x_279:
[----:B------:R-:W-:Y:S05]  /*aa10*/  BSYNC B1 ;  /* 0x0000000000017941 */ /* 0x000fea0003800000 */
.L_x_278:
[----:B------:R-:W3:Y:S01]  /*aa20*/  LDL.LU R10, [R1+0x1f8] ;  /* 0x0001f800010a7983 */ /* 0x000ee20000300800 */
[----:B0----5:R-:W-:Y:S01]  /*aa30*/  IMAD.U32 R11, R23, 0x10000, RZ ;  /* 0x00010000170b7824 */ /* 0x021fe200078e00ff */
[----:B------:R-:W-:Y:S01]  /*aa40*/  ISETP.GT.AND P1, PT, R0, 0xf9, P0 ;  /* 0x000000f90000780c */ /* 0x000fe20000724270 */
[----:B------:R-:W-:Y:S01]  /*aa50*/  BSSY B1, `(.L_x_280) ;  /* 0x000000a000017945 */ /* 0x000fe20003800000 */
[----:B------:R-:W-:Y:S01]  /*aa60*/  IADD3 R167, P0, R3, 0x80, RZ ;  /* 0x0000008003a77810 */ /* 0x000fe20007f1e0ff */
[----:B------:R-:W-:-:S04]  /*aa70*/  FMUL R11, R11, R16 ;  /* 0x000000100b0b7220 */ /* 0x000fc80000400000 */
[----:B---3--:R-:W-:-:S05]  /*aa80*/  FFMA R11, R10, R2, R11 ;  /* 0x000000020a0b7223 */ /* 0x008fca000000000b */
[----:B------:R-:W-:-:S04]  /*aa90*/  F2FP.BF16.F32.PACK_AB R11, RZ, R11 ;  /* 0x0000000bff0b723e */ /* 0x000fc800000010ff */
[----:B------:R-:W-:Y:S01]  /*aaa0*/  PRMT R3, R11, 0x7610, R3 ;  /* 0x000076100b037816 */ /* 0x000fe20000000003 */
[----:B------:R-:W-:-:S04]  /*aab0*/  IMAD.X R11, RZ, RZ, UR7, P0 ;  /* 0x00000007ff0b7e24 */ /* 0x000fc800080e06ff */
[----:B------:R0:W-:Y:S01]  /*aac0*/  @P2 STG.E.U16 desc[UR36][R6.64+0x1f0], R3 ;  /* 0x0001f00306002986 */ /* 0x0001e2000c101524 */
[----:B------:R-:W-:Y:S05]  /*aad0*/  @!P1 BRA `(.L_x_281) ;  /* 0x0000000000049947 */ /* 0x000fea0003800000 */
[----:B------:R3:W5:Y:S02]  /*aae0*/  LDG.E.LTC128B.U16 R23, desc[UR36][R8.64+0x1f2] ;  /* 0x0001f22408177981 */ /* 0x000764000c1e1520 */
.L_x_281:
[----:B------:R-:W-:Y:S05]  /*aaf0*/  BSYNC B1 ;  /* 0x0000000000017941 */ /* 0x000fea0003800000 */
.L_x_280:
[----:B------:R-:W4:Y:S01]  /*ab00*/  LDL.LU R10, [R1+0x1fc] ;  /* 0x0001fc00010a7983 */ /* 0x000f220000300800 */
[----:B0----5:R-:W-:Y:S01]  /*ab10*/  IMAD.U32 R3, R23, 0x10000, RZ ;  /* 0x0001000017037824 */ /* 0x021fe200078e00ff */
[----:B------:R-:W-:Y:S01]  /*ab20*/  ISETP.GT.AND P0, PT, R17, 0x80, PT ;  /* 0x000000801100780c */ /* 0x000fe20003f04270 */
[----:B--23--:R-:W-:Y:S02]  /*ab30*/  IMAD R8, R11, R14, RZ ;  /* 0x0000000e0b087224 */ /* 0x00cfe400078e02ff */
[----:B------:R-:W-:Y:S01]  /*ab40*/  FMUL R3, R3, R16 ;  /* 0x0000001003037220 */ /* 0x000fe20000400000 */
[----:B------:R-:W-:Y:S01]  /*ab50*/  ISETP.GT.AND P4, PT, R0, RZ, P0 ;  /* 0x000000ff0000720c */ /* 0x000fe20000784270 */
[C---:B------:R-:W-:Y:S02]  /*ab60*/  IMAD R165, R167.reuse, R15, R8 ;  /* 0x0000000fa7a57224 */ /* 0x040fe400078e0208 */
[----:B------:R-:W-:-:S05]  /*ab70*/  IMAD.WIDE.U32 R8, R167, R14, R20 ;  /* 0x0000000ea7087225 */ /* 0x000fca00078e0014 */
[----:B------:R-:W-:Y:S01]  /*ab80*/  IADD3 R9, R9, R165, RZ ;  /* 0x000000a509097210 */ /* 0x000fe20007ffe0ff */
[----:B----4-:R-:W-:Y:S01]  /*ab90*/  FFMA R3, R10, R2, R3 ;  /* 0x000000020a037223 */ /* 0x010fe20000000003 */
[----:B------:R-:W-:-:S04]  /*aba0*/  LEA R10, P2, R8, R12, 0x1 ;  /* 0x0000000c080a7211 */ /* 0x000fc800078408ff */
[----:B------:R-:W-:Y:S02]  /*abb0*/  F2FP.BF16.F32.PACK_AB R3, RZ, R3 ;  /* 0x00000003ff03723e */ /* 0x000fe400000010ff */
[--C-:B------:R-:W-:Y:S02]  /*abc0*/  LEA.HI.X R11, R8, R13, R9.reuse, 0x1, P2 ;  /* 0x0000000d080b7211 */ /* 0x100fe400010f0c09 */
[----:B------:R-:W-:-:S05]  /*abd0*/  PRMT R9, R3, 0x7610, R9 ;  /* 0x0000761003097816 */ /* 0x000fca0000000009 */
[----:B------:R0:W-:Y:S04]  /*abe0*/  @P1 STG.E.U16 desc[UR36][R6.64+0x1f2], R9 ;  /* 0x0001f20906001986 */ /* 0x0001e8000c101524 */
[----:B------:R-:W2:Y:S01]  /*abf0*/  @P4 LDG.E.LTC128B.U16 R23, desc[UR36][R10.64] ;  /* 0x000000240a174981 */ /* 0x000ea2000c1e1520 */
[----:B-1----:R-:W-:Y:S01]  /*ac00*/  IMAD.U32 R159, RZ, RZ, UR8 ;  /* 0x00000008ff9f7e24 */ /* 0x002fe2000f8e00ff */
[----:B------:R-:W-:Y:S01]  /*ac10*/  ISETP.GT.AND P2, PT, R0, 0x1, P0 ;  /* 0x000000010000780c */ /* 0x000fe20000744270 */
[----:B------:R-:W-:Y:S01]  /*ac20*/  IMAD.U32 R161, RZ, RZ, UR8 ;  /* 0x00000008ffa17e24 */ /* 0x000fe2000f8e00ff */
[----:B------:R-:W-:Y:S01]  /*ac30*/  BSSY B1, `(.L_x_282) ;  /* 0x0000013000017945 */ /* 0x000fe20003800000 */
[----:B------:R-:W-:Y:S02]  /*ac40*/  IMAD.U32 R164, RZ, RZ, UR9 ;  /* 0x00000009ffa47e24 */ /* 0x000fe4000f8e00ff */
[----:B------:R-:W-:-:S02]  /*ac50*/  IMAD.SHL.U32 R159, R159, 0x100, RZ ;  /* 0x000001009f9f7824 */ /* 0x000fc400078e00ff */
[----:B0-----:R-:W-:Y:S01]  /*ac60*/  IMAD.WIDE.U32 R8, R167, R14, R18 ;  /* 0x0000000ea7087225 */ /* 0x001fe200078e0012 */
[----:B------:R-:W-:-:S03]  /*ac70*/  SHF.L.U64.HI R161, R161, 0x8, R164 ;  /* 0x00000008a1a17819 */ /* 0x000fc600000102a4 */
[----:B------:R-:W-:Y:S02]  /*ac80*/  IMAD.IADD R9, R165, 0x1, R9 ;  /* 0x00000001a5097824 */ /* 0x000fe400078e0209 */
[----:B------:R-:W-:Y:S01]  /*ac90*/  IMAD.WIDE.U32 R162, R22, UR43, R8 ;  /* 0x0000002b16a27c25 */ /* 0x000fe2000f8e0008 */
[----:B------:R-:W-:-:S03]  /*aca0*/  IADD3 R8, P1, R159, R4, RZ ;  /* 0x000000049f087210 */ /* 0x000fc60007f3e0ff */
[----:B------:R-:W-:Y:S01]  /*acb0*/  IMAD.IADD R7, R157, 0x1, R163 ;  /* 0x000000019d077824 */ /* 0x000fe200078e02a3 */
[----:B------:R-:W-:Y:S02]  /*acc0*/  IADD3.X R9, R161, R5, RZ, P1, !PT ;  /* 0x00000005a1097210 */ /* 0x000fe40000ffe4ff */
[----:B------:R-:W-:-:S04]  /*acd0*/  LEA R6, P3, R162, R12, 0x1 ;  /* 0x0000000ca2067211 */ /* 0x000fc800078608ff */
[----:B------:R-:W-:Y:S01]  /*ace0*/  LEA.HI.X R7, R162, R13, R7, 0x1, P3 ;  /* 0x0000000da2077211 */ /* 0x000fe200018f0c07 */
[----:B--2---:R-:W-:-:S04]  /*acf0*/  IMAD.U32 R3, R23, 0x10000, RZ ;  /* 0x0001000017037824 */ /* 0x004fc800078e00ff */
[----:B------:R-:W-:-:S04]  /*ad00*/  FMUL R3, R3, R16 ;  /* 0x0000001003037220 */ /* 0x000fc80000400000 */
[----:B------:R-:W-:-:S05]  /*ad10*/  FFMA R3, R24, R2, R3 ;  /* 0x0000000218037223 */ /* 0x000fca0000000003 */
[----:B------:R-:W-:-:S05]  /*ad20*/  F2FP.BF16.F32.PACK_AB R3, RZ, R3 ;  /* 0x00000003ff03723e */ /* 0x000fca00000010ff */
[----:B------:R0:W-:Y:S01]  /*ad30*/  @P4 STG.E.U16 desc[UR36][R8.64], R3 ;  /* 0x0000000308004986 */ /* 0x0001e2000c101524 */
[----:B------:R-:W-:Y:S05]  /*ad40*/  @!P2 BRA `(.L_x_283) ;  /* 0x000000000004a947 */ /* 0x000fea0003800000 */
[----:B------:R1:W5:Y:S02]  /*ad50*/  LDG.E.LTC128B.U16 R23, desc[UR36][R6.64+0x2] ;  /* 0x0000022406177981 */ /* 0x000364000c1e1520 */
.L_x_283:
[----:B------:R-:W-:Y:S05]  /*ad60*/  BSYNC B1 ;  /* 0x0000000000017941 */ /* 0x000fea0003800000 */
.L_x_282:
[----:B0----5:R-:W-:Y:S01]  /*ad70*/  IMAD.U32 R3, R23, 0x10000, RZ ;  /* 0x0001000017037824 */ /* 0x021fe200078e00ff */
[----:B------:R-:W-:Y:S01]  /*ad80*/  ISETP.GT.AND P1, PT, R17, 0x88, PT ;  /* 0x000000881100780c */ /* 0x000fe20003f24270 */
[----:B------:R-:W-:Y:S01]  /*ad90*/  IMAD.WIDE.U32 R14, R167, R14, R154 ;  /* 0x0000000ea70e7225 */ /* 0x000fe200078e009a */
[----:B------:R-:W-:Y:S03]  /*ada0*/  BSSY B1, `(.L_x_284) ;  /* 0x0000010000017945 */ /* 0x000fe60003800000 */
[----:B------:R-:W-:Y:S01]  /*adb0*/  FMUL R10, R3, R16 ;  /* 0x00000010030a7220 */ /* 0x000fe20000400000 */
[----:B------:R-:W-:Y:S01]  /*adc0*/  ISETP.GT.AND P3, PT, R0, RZ, P1 ;  /* 0x000000ff0000720c */ /* 0x000fe20000f64270 */
[----:B------:R-:W-:Y:S01]  /*add0*/  IMAD.IADD R165, R165, 0x1, R15 ;  /* 0x00000001a5a57824 */ /* 0x000fe200078e020f */
[----:B------:R-:W-:Y:S01]  /*ade0*/  IADD3 R152, P4, R152, R14, RZ ;  /* 0x0000000e98987210 */ /* 0x000fe20007f9e0ff */
[----:B------:R-:W-:Y:S01]  /*adf0*/  FFMA R10, R25, R2, R10 ;  /* 0x00000002190a7223 */ /* 0x000fe2000000000a */
[----:B------:R-:W-:-:S03]  /*ae00*/  IADD3 R14, P5, R18, R14, RZ ;  /* 0x0000000e120e7210 */ /* 0x000fc60007fbe0ff */
[----:B------:R-:W-:Y:S01]  /*ae10*/  IMAD.X R20, R165, 0x1, R21, P4 ;  /* 0x00000001a5147824 */ /* 0x000fe200020e0615 */
[----:B------:R-:W-:Y:S02]  /*ae20*/  F2FP.BF16.F32.PACK_AB R3, RZ, R10 ;  /* 0x0000000aff03723e */ /* 0x000fe400000010ff */
[C---:B------:R-:W-:Y:S02]  /*ae30*/  LEA R10, P4, R152.reuse, R12, 0x1 ;  /* 0x0000000c980a7211 */ /* 0x040fe400078808ff */
[----:B------:R-:W-:Y:S02]  /*ae40*/  PRMT R17, R3, 0x7610, R17 ;  /* 0x0000761003117816 */ /* 0x000fe40000000011 */
[----:B------:R-:W-:Y:S02]  /*ae50*/  LEA.HI.X R11, R152, R13, R20, 0x1, P4 ;  /* 0x0000000d980b7211 */ /* 0x000fe400020f0c14 */
[----:B------:R-:W-:Y:S01]  /*ae60*/  PRMT R3, R23, 0x7610, R3 ;  /* 0x0000761017037816 */ /* 0x000fe20000000003 */
[----:B------:R0:W-:Y:S01]  /*ae70*/  @P2 STG.E.U16 desc[UR36][R8.64+0x2], R17 ;  /* 0x0000021108002986 */ /* 0x0001e2000c101524 */
[----:B------:R-:W-:Y:S05]  /*ae80*/  @!P3 BRA `(.L_x_285) ;  /* 0x000000000004b947 */ /* 0x000fea0003800000 */
[----:B------:R2:W5:Y:S02]  /*ae90*/  LDG.E.LTC128B.U16 R3, desc[UR36][R10.64] ;  /* 0x000000240a037981 */ /* 0x000564000c1e1520 */
.L_x_285:
[----:B------:R-:W-:Y:S05]  /*aea0*/  BSYNC B1 ;  /* 0x0000000000017941 */ /* 0x000fea0003800000 */
.L_x_284:
[----:B--2--5:R-:W-:Y:S01]  /*aeb0*/  IMAD.U32 R11, R3, 0x10000, RZ ;  /* 0x00010000030b7824 */ /* 0x024fe200078e00ff */
[----:B------:R-:W-:Y:S01]  /*aec0*/  IADD3 R10, P2, R8, R158, RZ ;  /* 0x0000009e080a7210 */ /* 0x000fe20007f5e0ff */
[----:B------:R-:W-:Y:S01]  /*aed0*/  IMAD.X R15, R19, 0x1, R165, P5 ;  /* 0x00000001130f7824 */ /* 0x000fe200028e06a5 */
[----:B------:R-:W-:Y:S01]  /*aee0*/  ISETP.GT.AND P5, PT, R0, 0x1, P1 ;  /* 0x000000010000780c */ /* 0x000fe20000fa4270 */
[----:B------:R-:W-:Y:S01]  /*aef0*/  FMUL R11, R11, R16 ;  /* 0x000000100b0b7220 */ /* 0x000fe20000400000 */
[----:B------:R-:W-:Y:S01]  /*af00*/  BSSY B1, `(.L_x_286) ;  /* 0x000000b000017945 */ /* 0x000fe20003800000 */
[----:B------:R-:W-:-:S04]  /*af10*/  IMAD.WIDE.U32 R22, R22, UR43, R14 ;  /* 0x0000002b16167c25 */ /* 0x000fc8000f8e000e */
[----:B------:R-:W-:Y:S01]  /*af20*/  FFMA R11, R26, R2, R11 ;  /* 0x000000021a0b7223 */ /* 0x000fe2000000000b */
[----:B------:R-:W-:Y:S01]  /*af30*/  IMAD.IADD R157, R157, 0x1, R23 ;  /* 0x000000019d9d7824 */ /* 0x000fe200078e0217 */
[----:B------:R-:W-:-:S03]  /*af40*/  LEA R12, P4, R22, R12, 0x1 ;  /* 0x0000000c160c7211 */ /* 0x000fc600078808ff */
[----:B------:R-:W-:Y:S01]  /*af50*/  F2FP.BF16.F32.PACK_AB R14, RZ, R11 ;  /* 0x0000000bff0e723e */ /* 0x000fe200000010ff */
[----:B------:R-:W-:Y:S01]  /*af60*/  IMAD.X R11, R9, 0x1, R156, P2 ;  /* 0x00000001090b7824 */ /* 0x000fe200010e069c */
[----:B------:R-:W-:-:S04]  /*af70*/  LEA.HI.X R13, R22, R13, R157, 0x1, P4 ;  /* 0x0000000d160d7211 */ /* 0x000fc800020f0c9d */
[----:B------:R2:W-:Y:S01]  /*af80*/  @P3 STG.E.U16 desc[UR36][R10.64], R14 ;  /* 0x0000000e0a003986 */ /* 0x0005e2000c101524 */
[----:B------:R-:W-:Y:S05]  /*af90*/  @!P5 BRA `(.L_x_287) ;  /* 0x000000000004d947 */ /* 0x000fea0003800000 */
[----:B------:R3:W5:Y:S02]  /*afa0*/  LDG.E.LTC128B.U16 R3, desc[UR36][R12.64+0x2] ;  /* 0x000002240c037981 */ /* 0x000764000c1e1520 */
.L_x_287:
[----:B------:R-:W-:Y:S05]  /*afb0*/  BSYNC B1 ;  /* 0x0000000000017941 */ /* 0x000fea0003800000 */
.L_x_286:
[----:B-----5:R-:W-:Y:S01]  /*afc0*/  SHF.L.U32 R15, R3, 0x10, RZ ;  /* 0x00000010030f7819 */ /* 0x020fe200000006ff */
[----:B------:R-:W-:Y:S01]  /*afd0*/  BSSY B1, `(.L_x_288) ;  /* 0x0000008000017945 */ /* 0x000fe20003800000 */
[----:B------:R-:W-:-:S03]  /*afe0*/  ISETP.GT.AND P2, PT, R0, 0x8, P0 ;  /* 0x000000080000780c */ /* 0x000fc60000744270 */
[----:B--2---:R-:W-:-:S04]  /*aff0*/  FMUL R14, R15, R16 ;  /* 0x000000100f0e7220 */ /* 0x004fc80000400000 */
[----:B------:R-:W-:-:S05]  /*b000*/  FFMA R14, R27, R2, R14 ;  /* 0x000000021b0e7223 */ /* 0x000fca000000000e */
[----:B------:R-:W-:-:S05]  /*b010*/  F2FP.BF16.F32.PACK_AB R14, RZ, R14 ;  /* 0x0000000eff0e723e */ /* 0x000fca00000010ff */
[----:B------:R2:W-:Y:S01]  /*b020*/  @P5 STG.E.U16 desc[UR36][R10.64+0x2], R14 ;  /* 0x0000020e0a005986 */ /* 0x0005e2000c101524 */
[----:B------:R-:W-:Y:S05]  /*b030*/  @!P2 BRA `(.L_x_289) ;  /* 0x000000000004a947 */ /* 0x000fea0003800000 */
[----:B------:R4:W5:Y:S02]  /*b040*/  LDG.E.LTC128B.U16 R3, desc[UR36][R6.64+0x10] ;  /* 0x0000102406037981 */ /* 0x000964000c1e1520 */
.L_x_289:
[----:B------:R-:W-:Y:S05]  /*b050*/  BSYNC B1 ;  /* 0x0000000000017941 */ /* 0x000fea0003800000 */
.L_x_288:
[----:B--2--5:R-:W-:Y:S01]  /*b060*/  IMAD.U32 R11, R3, 0x10000, RZ ;  /* 0x00010000030b7824 */ /* 0x024fe200078e00ff */
[----:B------:R-:W-:Y:S01]  /*b070*/  ISETP.GT.AND P3, PT, R0, 0x9, P0 ;  /* 0x000000090000780c */ /* 0x000fe20000764270 */
[----:B------:R-:W-:Y:S02]  /*b080*/  BSSY B1, `(.L_x_290) ;  /* 0x0000007000017945 */ /* 0x000fe40003800000 */
[----:B------:R-:W-:-:S04]  /*b090*/  FMUL R11, R11, R16 ;  /* 0x000000100b0b7220 */ /* 0x000fc80000400000 */
[----:B------:R-:W-:-:S05]  /*b0a0*/  FFMA R11, R28, R2, R11 ;  /* 0x000000021c0b7223 */ /* 0x000fca000000000b */
[----:B------:R-:W-:-:S05]  /*b0b0*/  F2FP.BF16.F32.PACK_AB R11, RZ, R11 ;  /* 0x0000000bff0b723e */ /* 0x000fca00000010ff */
[----:B------:R2:W-:Y:S01]  /*b0c0*/  @P2 STG.E.U16 desc[UR36][R8.64+0x10], R11 ;  /* 0x0000100b08002986 */ /* 0x0005e2000c101524 */
[----:B------:R-:W-:Y:S05]  /*b0d0*/  @!P3 BRA `(.L_x_291) ;  /* 0x000000000004b947 */ /* 0x000fea0003800000 */
[----:B------:R0:W5:Y:S02]  /*b0e0*/  LDG.E.LTC128B.U16 R3, desc[UR36][R6.64+0x12] ;  /* 0x0000122406037981 */ /* 0x000164000c1e1520 */
.L_x_291:
[----:B------:R-:W-:Y:S05]  /*b0f0*/  BSYNC B1 ;  /* 0x0000000000017941 */ /* 0x000fea0003800000 */
.L_x_290:
        /* <DEDUP_REMOVED lines=9> */
.L_x_293:
[----:B------:R-:W-:Y:S05]  /*b190*/  BSYNC B1 ;  /* 0x0000000000017941 */ /* 0x000fea0003800000 */
.L_x_292:
[----:B-----5:R-:W-:Y:S01]  /*b1a0*/  IMAD.U32 R11, R3, 0x10000, RZ ;  /* 0x00010000030b7824 */ /* 0x020fe200078e00ff */
[----:B--2---:R-:W-:Y:S01]  /*b1b0*/  IADD3 R10, P3, R158, R8, RZ ;  /* 0x000000089e0a7210 */ /* 0x004fe20007f7e0ff */
[----:B------:R-:W-:Y:S01]  /*b1c0*/  BSSY B1, `(.L_x_294) ;  /* 0x0000009000017945 */ /* 0x000fe20003800000 */
[----:B------:R-:W-:Y:S01]  /*b1d0*/  ISETP.GT.AND P2, PT, R0, 0x9, P1 ;  /* 0x000000090000780c */ /* 0x000fe20000f44270 */
[----:B------:R-:W-:-:S04]  /*b1e0*/  FMUL R11, R11, R16 ;  /* 0x000000100b0b7220 */ /* 0x000fc80000400000 */
[----:B------:R-:W-:-:S05]  /*b1f0*/  FFMA R11, R30, R2, R11 ;  /* 0x000000021e0b7223 */ /* 0x000fca000000000b */
[----:B------:R-:W-:Y:S01]  /*b200*/  F2FP.BF16.F32.PACK_AB R14, RZ, R11 ;  /* 0x0000000bff0e723e */ /* 0x000fe200000010ff */
[----:B------:R-:W-:-:S05]  /*b210*/  IMAD.X R11, R156, 0x1, R9, P3 ;  /* 0x000000019c0b7824 */ /* 0x000fca00018e0609 */
[----:B------:R2:W-:Y:S01]  /*b220*/  @P4 STG.E.U16 desc[UR36][R10.64+0x10], R14 ;  /* 0x0000100e0a004986 */ /* 0x0005e2000c101524 */
[----:B------:R-:W-:Y:S05]  /*b230*/  @!P2 BRA `(.L_x_295) ;  /* 0x000000000004a947 */ /* 0x000fea0003800000 */
[----:B------:R0:W5:Y:S02]  /*b240*/  LDG.E.LTC128B.U16 R3, desc[UR36][R12.64+0x12] ;  /* 0x000012240c037981 */ /* 0x000164000c1e1520 */
.L_x_295:
[----:B------:R-:W-:Y:S05]  /*b250*/  BSYNC B1 ;  /* 0x0000000000017941 */ /* 0x000fea0003800000 */
.L_x_294:
[----:B--2--5:R-:W-:Y:S01]  /*b260*/  IMAD.U32 R11, R3, 0x10000, RZ ;  /* 0x00010000030b7824 */ /* 0x024fe200078e00ff */
[----:B------:R-:W-:Y:S01]  /*b270*/  IADD3 R158, P3, P4, R158, R4, R159 ;  /* 0x000000049e9e7210 */ /* 0x000fe20007c7e09f */
[----:B------:R-:W-:Y:S01]  /*b280*/  BSSY B1, `(.L_x_296) ;  /* 0x0000009000017945 */ /* 0x000fe20003800000 */
[----:B------:R-:W-:Y:S01]  /*b290*/  ISETP.GT.AND P5, PT, R0, 0x10, P0 ;  /* 0x000000100000780c */ /* 0x000fe200007a4270 */
[----:B------:R-:W-:Y:S01]  /*b2a0*/  FMUL R10, R11, R16 ;  /* 0x000000100b0a7220 */ /* 0x000fe20000400000 */
[----:B------:R-:W-:-:S03]  /*b2b0*/  IADD3.X R159, R156, R5, R161, P3, P4 ;  /* 0x000000059c9f7210 */ /* 0x000fc60001fe84a1 */
[----:B------:R-:W-:-:S05]  /*b2c0*/  FFMA R10, R31, R2, R10 ;  /* 0x000000021f0a7223 */ /* 0x000fca000000000a */
[----:B------:R-:W-:-:S05]  /*b2d0*/  F2FP.BF16.F32.PACK_AB R10, RZ, R10 ;  /* 0x0000000aff0a723e */ /* 0x000fca00000010ff */
[----:B------:R2:W-:Y:S01]  /*b2e0*/  @P2 STG.E.U16 desc[UR36][R158.64+0x12], R10 ;  /* 0x0000120a9e002986 */ /* 0x0005e2000c101524 */
[----:B------:R-:W-:Y:S05]  /*b2f0*/  @!P5 BRA `(.L_x_297) ;  /* 0x000000000004d947 */ /* 0x000fea0003800000 */
[----:B------:R0:W5:Y:S02]  /*b300*/  LDG.E.LTC128B.U16 R3, desc[UR36][R6.64+0x20] ;  /* 0x0000202406037981 */ /* 0x000164000c1e1520 */
.L_x_297:
[----:B------:R-:W-:Y:S05]  /*b310*/  BSYNC B1 ;  /* 0x0000000000017941 */ /* 0x000fea0003800000 */
.L_x_296:
[----:B-----5:R-:W-:Y:S01]  /*b320*/  IMAD.U32 R5, R3, 0x10000, RZ ;  /* 0x0001000003057824 */ /* 0x020fe200078e00ff */
        /* <DEDUP_REMOVED lines=8> */
.L_x_299:
[----:B------:R-:W-:Y:S05]  /*b3b0*/  BSYNC B1 ;  /* 0x0000000000017941 */ /* 0x000fea0003800000 */
.L_x_298:
[----:B0----5:R-:W-:Y:S01]  /*b3c0*/  IMAD.U32 R5, R3, 0x10000, RZ ;  /* 0x0001000003057824 */ /* 0x021fe200078e00ff */
        /* <DEDUP_REMOVED lines=8> */
.L_x_301:
[----:B------:R-:W-:Y:S05]  /*b450*/  BSYNC B1 ;  /* 0x0000000000017941 */ /* 0x000fea0003800000 */
.L_x_300:
[----:B-----5:R-:W-:Y:S01]  /*b460*/  SHF.L.U32 R5, R3, 0x10, RZ ;  /* 0x0000001003057819 */ /* 0x020fe200000006ff */
[----:B0-----:R-:W-:Y:S01]  /*b470*/  @P3 IMAD.MOV.U32 R4, RZ, RZ, R158 ;  /* 0x000000ffff043224 */ /* 0x001fe200078e009e */
[----:B------:R-:W-:Y:S01]  /*b480*/  ISETP.GT.AND P2, PT, R0, 0x11, P1 ;  /* 0x000000110000780c */ /* 0x000fe20000f44270 */
[----:B------:R-:W-:Y:S02]  /*b490*/  BSSY B1, `(.L_x_302) ;  /* 0x0000009000017945 */ /* 0x000fe40003800000 */
[----:B------:R-:W-:-:S04]  /*b4a0*/  FMUL R5, R5, R16 ;  /* 0x0000001005057220 */ /* 0x000fc80000400000 */
[----:B------:R-:W-:-:S05]  /*b4b0*/  FFMA R5, R34, R2, R5 ;  /* 0x0000000222057223 */ /* 0x000fca0000000005 */
[----:B------:R-:W-:-:S04]  /*b4c0*/  F2FP.BF16.F32.PACK_AB R5, RZ, R5 ;  /* 0x00000005ff05723e */ /* 0x000fc800000010ff */
[----:B--2---:R-:W-:Y:S01]  /*b4d0*/  PRMT R10, R5, 0x7610, R10 ;  /* 0x00007610050a7816 */ /* 0x004fe2000000000a */
[----:B------:R-:W-:-:S05]  /*b4e0*/  @P3 IMAD.MOV.U32 R5, RZ, RZ, R159 ;  /* 0x000000ffff053224 */ /* 0x000fca00078e009f */
[----:B------:R0:W-:Y:S01]  /*b4f0*/  @P3 STG.E.U16 desc[UR36][R4.64+0x20], R10 ;  /* 0x0000200a04003986 */ /* 0x0001e2000c101524 */
[----:B------:R-:W-:Y:S05]  /*b500*/  @!P2 BRA `(.L_x_303) ;  /* 0x000000000004a947 */ /* 0x000fea0003800000 */
[----:B------:R2:W5:Y:S02]  /*b510*/  LDG.E.LTC128B.U16 R3, desc[UR36][R12.64+0x22] ;  /* 0x000022240c037981 */ /* 0x000564000c1e1520 */
.L_x_303:
[----:B------:R-:W-:Y:S05]  /*b520*/  BSYNC B1 ;  /* 0x0000000000017941 */ /* 0x000fea0003800000 */
.L_x_302:
[----:B0----5:R-:W-:Y:S01]  /*b530*/  IMAD.U32 R5, R3, 0x10000, RZ ;  /* 0x0001000003057824 */ /* 0x021fe200078e00ff */
[----:B------:R-:W-:Y:S01]  /*b540*/  ISETP.GT.AND P3, PT, R0, 0x18, P0 ;  /* 0x000000180000780c */ /* 0x000fe20000764270 */
[----:B------:R-:W-:Y:S02]  /*b550*/  BSSY B1, `(.L_x_304) ;  /* 0x000000a000017945 */ /* 0x000fe40003800000 */
[----:B------:R-:W-:Y:S01]  /*b560*/  FMUL R4, R5, R16 ;  /* 0x0000001005047220 */ /* 0x000fe20000400000 */
[----:B------:R-:W-:-:S03]  /*b570*/  @P2 IMAD.MOV.U32 R5, RZ, RZ, R159 ;  /* 0x000000ffff052224 */ /* 0x000fc600078e009f */
[----:B------:R-:W-:-:S05]  /*b580*/  FFMA R4, R35, R2, R4 ;  /* 0x0000000223047223 */ /* 0x000fca0000000004 */
[----:B------:R-:W-:-:S04]  /*b590*/  F2FP.BF16.F32.PACK_AB R4, RZ, R4 ;  /* 0x00000004ff04723e */ /* 0x000fc800000010ff */
[----:B------:R-:W-:Y:S01]  /*b5a0*/  PRMT R10, R4, 0x7610, R10 ;  /* 0x00007610040a7816 */ /* 0x000fe2000000000a */
[----:B------:R-:W-:-:S05]  /*b5b0*/  @P2 IMAD.MOV.U32 R4, RZ, RZ, R158 ;  /* 0x000000ffff042224 */ /* 0x000fca00078e009e */
[----:B------:R0:W-:Y:S01]  /*b5c0*/  @P2 STG.E.U16 desc[UR36][R4.64+0x22], R10 ;  /* 0x0000220a04002986 */ /* 0x0001e2000c101524 */
[----:B------:R-:W-:Y:S05]  /*b5d0*/  @!P3 BRA `(.L_x_305) ;  /* 0x000000000004b947 */ /* 0x000fea0003800000 */
[----:B------:R0:W5:Y:S02]  /*b5e0*/  LDG.E.LTC128B.U16 R3, desc[UR36][R6.64+0x30] ;  /* 0x0000302406037981 */ /* 0x000164000c1e1520 */
.L_x_305:
[----:B------:R-:W-:Y:S05]  /*b5f0*/  BSYNC B1 ;  /* 0x0000000000017941 */ /* 0x000fea0003800000 */
.L_x_304:
        /* <DEDUP_REMOVED lines=9> */
.L_x_307:
[----:B------:R-:W-:Y:S05]  /*b690*/  BSYNC B1 ;  /* 0x0000000000017941 */ /* 0x000fea0003800000 */
.L_x_306:
        /* <DEDUP_REMOVED lines=9> */
.L_x_309:
[----:B------:R-:W-:Y:S05]  /*b730*/  BSYNC B1 ;  /* 0x0000000000017941 */ /* 0x000fea0003800000 */
.L_x_308:
[----:B-----5:R-:W-:Y:S01]  /*b740*/  SHF.L.U32 R5, R3, 0x10, RZ ;  /* 0x0000001003057819 */ /* 0x020fe200000006ff */
[----:B0-----:R-:W-:Y:S01]  /*b750*/  @P3 IMAD.MOV.U32 R4, RZ, RZ, R158 ;  /* 0x000000ffff043224 */ /* 0x001fe200078e009e */
[----:B------:R-:W-:Y:S01]  /*b760*/  ISETP.GT.AND P2, PT, R0, 0x19, P1 ;  /* 0x000000190000780c */ /* 0x000fe20000f44270 */
[----:B------:R-:W-:Y:S02]  /*b770*/  BSSY B1, `(.L_x_310) ;  /* 0x0000009000017945 */ /* 0x000fe40003800000 */
[----:B------:R-:W-:-:S04]  /*b780*/  FMUL R5, R5, R16 ;  /* 0x0000001005057220 */ /* 0x000fc80000400000 */
[----:B------:R-:W-:-:S05]  /*b790*/  FFMA R5, R38, R2, R5 ;  /* 0x0000000226057223 */ /* 0x000fca0000000005 */
[----:B------:R-:W-:-:S04]  /*b7a0*/  F2FP.BF16.F32.PACK_AB R5, RZ, R5 ;  /* 0x00000005ff05723e */ /* 0x000fc800000010ff */
[----:B------:R-:W-:Y:S01]  /*b7b0*/  PRMT R10, R5, 0x7610, R10 ;  /* 0x00007610050a7816 */ /* 0x000fe2000000000a */
[----:B------:R-:W-:-:S05]  /*b7c0*/  @P3 IMAD.MOV.U32 R5, RZ, RZ, R159 ;  /* 0x000000ffff053224 */ /* 0x000fca00078e009f */
[----:B------:R0:W-:Y:S01]  /*b7d0*/  @P3 STG.E.U16 desc[UR36][R4.64+0x30], R10 ;  /* 0x0000300a04003986 */ /* 0x0001e2000c101524 */
[----:B------:R-:W-:Y:S05]  /*b7e0*/  @!P2 BRA `(.L_x_311) ;  /* 0x000000000004a947 */ /* 0x000fea0003800000 */
[----:B------:R0:W5:Y:S02]  /*b7f0*/  LDG.E.LTC128B.U16 R3, desc[UR36][R12.64+0x32] ;  /* 0x000032240c037981 */ /* 0x000164000c1e1520 */
.L_x_311:
[----:B------:R-:W-:Y:S05]  /*b800*/  BSYNC B1 ;  /* 0x0000000000017941 */ /* 0x000fea0003800000 */
.L_x_310:
        /* <DEDUP_REMOVED lines=12> */
.L_x_313:
[----:B------:R-:W-:Y:S05]  /*b8d0*/  BSYNC B1 ;  /* 0x0000000000017941 */ /* 0x000fea0003800000 */
.L_x_312:
        /* <DEDUP_REMOVED lines=9> */
.L_x_315:
[----:B------:R-:W-:Y:S05]  /*b970*/  BSYNC B1 ;  /* 0x0000000000017941 */ /* 0x000fea0003800000 */
.L_x_314:
        /* <DEDUP_REMOVED lines=9> */
.L_x_317:
[----:B------:R-:W-:Y:S05]  /*ba10*/  BSYNC B1 ;  /* 0x0000000000017941 */ /* 0x000fea0003800000 */
.L_x_316:
        /* <DEDUP_REMOVED lines=12> */
.L_x_319:
[----:B------:R-:W-:Y:S05]  /*bae0*/  BSYNC B1 ;  /* 0x0000000000017941 */ /* 0x000fea0003800000 */
.L_x_318:
        /* <DEDUP_REMOVED lines=12> */
.L_x_321:
[----:B------:R-:W-:Y:S05]  /*bbb0*/  BSYNC B1 ;  /* 0x0000000000017941 */ /* 0x000fea0003800000 */
.L_x_320:
        /* <DEDUP_REMOVED lines=9> */
.L_x_323:
[----:B------:R-:W-:Y:S05]  /*bc50*/  BSYNC B1 ;  /* 0x0000000000017941 */ /* 0x000fea0003800000 */
.L_x_322:
        /* <DEDUP_REMOVED lines=9> */
.L_x_325:
[----:B------:R-:W-:Y:S05]  /*bcf0*/  BSYNC B1 ;  /* 0x0000000000017941 */ /* 0x000fea0003800000 */
.L_x_324:
        /* <DEDUP_REMOVED lines=12> */
.L_x_327:
[----:B------:R-:W-:Y:S05]  /*bdc0*/  BSYNC B1 ;  /* 0x0000000000017941 */ /* 0x000fea0003800000 */
.L_x_326:
        /* <DEDUP_REMOVED lines=12> */
.L_x_329:
[----:B------:R-:W-:Y:S05]  /*be90*/  BSYNC B1 ;  /* 0x0000000000017941 */ /* 0x000fea0003800000 */
.L_x_328:
        /* <DEDUP_REMOVED lines=9> */
.L_x_331:
[----:B------:R-:W-:Y:S05]  /*bf30*/  BSYNC B1 ;  /* 0x0000000000017941 */ /* 0x000fea0003800000 */
.L_x_330:
        /* <DEDUP_REMOVED lines=9> */
.L_x_333:
[----:B------:R-:W-:Y:S05]  /*bfd0*/  BSYNC B1 ;  /* 0x0000000000017941 */ /* 0x000fea0003800000 */
.L_x_332:
        /* <DEDUP_REMOVED lines=12> */
.L_x_335:
[----:B------:R-:W-:Y:S05]  /*c0a0*/  BSYNC B1 ;  /* 0x0000000000017941 */ /* 0x000fea0003800000 */
.L_x_334:
        /* <DEDUP_REMOVED lines=12> */
.L_x_337:
[----:B------:R-:W-:Y:S05]  /*c170*/  BSYNC B1 ;  /* 0x0000000000017941 */ /* 0x000fea0003800000 */
.L_x_336:
        /* <DEDUP_REMOVED lines=9> */
.L_x_339:
[----:B------:R-:W-:Y:S05]  /*c210*/  BSYNC B1 ;  /* 0x0000000000017941 */ /* 0x000fea0003800000 */
.L_x_338:
        /* <DEDUP_REMOVED lines=9> */
.L_x_341:
[----:B------:R-:W-:Y:S05]  /*c2b0*/  BSYNC B1 ;  /* 0x0000000000017941 */ /* 0x000fea0003800000 */
.L_x_340:
        /* <DEDUP_REMOVED lines=12> */
.L_x_343:
[----:B------:R-:W-:Y:S05]  /*c380*/  BSYNC B1 ;  /* 0x0000000000017941 */ /* 0x000fea0003800000 */
.L_x_342:
        /* <DEDUP_REMOVED lines=12> */
.L_x_345:
[----:B------:R-:W-:Y:S05]  /*c450*/  BSYNC B1 ;  /* 0x0000000000017941 */ /* 0x000fea0003800000 */
.L_x_344:
        /* <DEDUP_REMOVED lines=9> */
.L_x_347:
[----:B------:R-:W-:Y:S05]  /*c4f0*/  BSYNC B1 ;  /* 0x0000000000017941 */ /* 0x000fea0003800000 */
.L_x_346:
        /* <DEDUP_REMOVED lines=9> */
.L_x_349:
[----:B------:R-:W-:Y:S05]  /*c590*/  BSYNC B1 ;  /* 0x0000000000017941 */ /* 0x000fea0003800000 */
.L_x_348:
        /* <DEDUP_REMOVED lines=12> */
.L_x_351:
[----:B------:R-:W-:Y:S05]  /*c660*/  BSYNC B1 ;  /* 0x0000000000017941 */ /* 0x000fea0003800000 */
.L_x_350:
        /* <DEDUP_REMOVED lines=12> */
.L_x_353:
[----:B------:R-:W-:Y:S05]  /*c730*/  BSYNC B1 ;  /* 0x0000000000017941 */ /* 0x000fea0003800000 */
.L_x_352:
        /* <DEDUP_REMOVED lines=9> */
.L_x_355:
[----:B------:R-:W-:Y:S05]  /*c7d0*/  BSYNC B1 ;  /* 0x0000000000017941 */ /* 0x000fea0003800000 */
.L_x_354:
        /* <DEDUP_REMOVED lines=9> */
.L_x_357:
[----:B------:R-:W-:Y:S05]  /*c870*/  BSYNC B1 ;  /* 0x0000000000017941 */ /* 0x000fea0003800000 */
.L_x_356:
        /* <DEDUP_REMOVED lines=12> */
.L_x_359:
[----:B------:R-:W-:Y:S05]  /*c940*/  BSYNC B1 ;  /* 0x0000000000017941 */ /* 0x000fea0003800000 */
.L_x_358:
        /* <DEDUP_REMOVED lines=12> */
.L_x_361:
[----:B------:R-:W-:Y:S05]  /*ca10*/  BSYNC B1 ;  /* 0x0000000000017941 */ /* 0x000fea0003800000 */
.L_x_360:
        /* <DEDUP_REMOVED lines=9> */
.L_x_363:
[----:B------:R-:W-:Y:S05]  /*cab0*/  BSYNC B1 ;  /* 0x0000000000017941 */ /* 0x000fea0003800000 */
.L_x_362:
        /* <DEDUP_REMOVED lines=9> */
.L_x_365:
[----:B------:R-:W-:Y:S05]  /*cb50*/  BSYNC B1 ;  /* 0x0000000000017941 */ /* 0x000fea0003800000 */
.L_x_364:
        /* <DEDUP_REMOVED lines=12> */
.L_x_367:
[----:B------:R-:W-:Y:S05]  /*cc20*/  BSYNC B1 ;  /* 0x0000000000017941 */ /* 0x000fea0003800000 */
.L_x_366:
        /* <DEDUP_REMOVED lines=12> */
.L_x_369:
[----:B------:R-:W-:Y:S05]  /*ccf0*/  BSYNC B1 ;  /* 0x0000000000017941 */ /* 0x000fea0003800000 */
.L_x_368:
        /* <DEDUP_REMOVED lines=9> */
.L_x_371:
[----:B------:R-:W-:Y:S05]  /*cd90*/  BSYNC B1 ;  /* 0x0000000000017941 */ /* 0x000fea0003800000 */
.L_x_370:
        /* <DEDUP_REMOVED lines=9> */
.L_x_373:
[----:B------:R-:W-:Y:S05]  /*ce30*/  BSYNC B1 ;  /* 0x0000000000017941 */ /* 0x000fea0003800000 */
.L_x_372:
        /* <DEDUP_REMOVED lines=12> */
.L_x_375:
[----:B------:R-:W-:Y:S05]  /*cf00*/  BSYNC B1 ;  /* 0x0000000000017941 */ /* 0x000fea0003800000 */
.L_x_374:
        /* <DEDUP_REMOVED lines=12> */
.L_x_377:
[----:B------:R-:W-:Y:S05]  /*cfd0*/  BSYNC B1 ;  /* 0x0000000000017941 */ /* 0x000fea0003800000 */
.L_x_376:
        /* <DEDUP_REMOVED lines=9> */
.L_x_379:
[----:B------:R-:W-:Y:S05]  /*d070*/  BSYNC B1 ;  /* 0x0000000000017941 */ /* 0x000fea0003800000 */
.L_x_378:
        /* <DEDUP_REMOVED lines=9> */
.L_x_381:
[----:B------:R-:W-:Y:S05]  /*d110*/  BSYNC B1 ;  /* 0x0000000000017941 */ /* 0x000fea0003800000 */
.L_x_380:
        /* <DEDUP_REMOVED lines=12> */
.L_x_383:
[----:B------:R-:W-:Y:S05]  /*d1e0*/  BSYNC B1 ;  /* 0x0000000000017941 */ /* 0x000fea0003800000 */
.L_x_382:
        /* <DEDUP_REMOVED lines=12> */
.L_x_385:
[----:B------:R-:W-:Y:S05]  /*d2b0*/  BSYNC B1 ;  /* 0x0000000000017941 */ /* 0x000fea0003800000 */
.L_x_384:
        /* <DEDUP_REMOVED lines=9> */
.L_x_387:
[----:B------:R-:W-:Y:S05]  /*d350*/  BSYNC B1 ;  /* 0x0000000000017941 */ /* 0x000fea0003800000 */
.L_x_386:
        /* <DEDUP_REMOVED lines=9> */
.L_x_389:
[----:B------:R-:W-:Y:S05]  /*d3f0*/  BSYNC B1 ;  /* 0x0000000000017941 */ /* 0x000fea0003800000 */
.L_x_388:
        /* <DEDUP_REMOVED lines=12> */
.L_x_391:
[----:B------:R-:W-:Y:S05]  /*d4c0*/  BSYNC B1 ;  /* 0x0000000000017941 */ /* 0x000fea0003800000 */
.L_x_390:
        /* <DEDUP_REMOVED lines=12> */
.L_x_393:
[----:B------:R-:W-:Y:S05]  /*d590*/  BSYNC B1 ;  /* 0x0000000000017941 */ /* 0x000fea0003800000 */
.L_x_392:
        /* <DEDUP_REMOVED lines=9> */
.L_x_395:
[----:B------:R-:W-:Y:S05]  /*d630*/  BSYNC B1 ;  /* 0x0000000000017941 */ /* 0x000fea0003800000 */
.L_x_394:
        /* <DEDUP_REMOVED lines=9> */
.L_x_397:
[----:B------:R-:W-:Y:S05]  /*d6d0*/  BSYNC B1 ;  /* 0x0000000000017941 */ /* 0x000fea0003800000 */
.L_x_396:
        /* <DEDUP_REMOVED lines=12> */
.L_x_399:
[----:B------:R-:W-:Y:S05]  /*d7a0*/  BSYNC B1 ;  /* 0x0000000000017941 */ /* 0x000fea0003800000 */
.L_x_398:
        /* <DEDUP_REMOVED lines=12> */
.L_x_401:
[----:B------:R-:W-:Y:S05]  /*d870*/  BSYNC B1 ;  /* 0x0000000000017941 */ /* 0x000fea0003800000 */
.L_x_400:
        /* <DEDUP_REMOVED lines=9> */
.L_x_403:
[----:B------:R-:W-:Y:S05]  /*d910*/  BSYNC B1 ;  /* 0x0000000000017941 */ /* 0x000fea0003800000 */
.L_x_402:
        /* <DEDUP_REMOVED lines=9> */
.L_x_405:
[----:B------:R-:W-:Y:S05]  /*d9b0*/  BSYNC B1 ;  /* 0x0000000000017941 */ /* 0x000fea0003800000 */
.L_x_404:
        /* <DEDUP_REMOVED lines=12> */
.L_x_407:
[----:B------:R-:W-:Y:S05]  /*da80*/  BSYNC B1 ;  /* 0x0000000000017941 */ /* 0x000fea0003800000 */
.L_x_406:
        /* <DEDUP_REMOVED lines=12> */
.L_x_409:
[----:B------:R-:W-:Y:S05]  /*db50*/  BSYNC B1 ;  /* 0x0000000000017941 */ /* 0x000fea0003800000 */
.L_x_408:
        /* <DEDUP_REMOVED lines=9> */
.L_x_411:
[----:B------:R-:W-:Y:S05]  /*dbf0*/  BSYNC B1 ;  /* 0x0000000000017941 */ /* 0x000fea0003800000 */
.L_x_410:
        /* <DEDUP_REMOVED lines=9> */
.L_x_413:
[----:B------:R-:W-:Y:S05]  /*dc90*/  BSYNC B1 ;  /* 0x0000000000017941 */ /* 0x000fea0003800000 */
.L_x_412:
        /* <DEDUP_REMOVED lines=12> */
.L_x_415:
[----:B------:R-:W-:Y:S05]  /*dd60*/  BSYNC B1 ;  /* 0x0000000000017941 */ /* 0x000fea0003800000 */
.L_x_414:
        /* <DEDUP_REMOVED lines=12> */
.L_x_417:
[----:B------:R-:W-:Y:S05]  /*de30*/  BSYNC B1 ;  /* 0x0000000000017941 */ /* 0x000fea0003800000 */
.L_x_416:
        /* <DEDUP_REMOVED lines=9> */
.L_x_419:
[----:B------:R-:W-:Y:S05]  /*ded0*/  BSYNC B1 ;  /* 0x0000000000017941 */ /* 0x000fea0003800000 */
.L_x_418:
        /* <DEDUP_REMOVED lines=9> */
.L_x_421:
[----:B------:R-:W-:Y:S05]  /*df70*/  BSYNC B1 ;  /* 0x0000000000017941 */ /* 0x000fea0003800000 */
.L_x_420:
        /* <DEDUP_REMOVED lines=12> */
.L_x_423:
[----:B------:R-:W-:Y:S05]  /*e040*/  BSYNC B1 ;  /* 0x0000000000017941 */ /* 0x000fea0003800000 */
.L_x_422:
        /* <DEDUP_REMOVED lines=12> */
.L_x_425:
[----:B------:R-:W-:Y:S05]  /*e110*/  BSYNC B1 ;  /* 0x0000000000017941 */ /* 0x000fea0003800000 */
.L_x_424:
        /* <DEDUP_REMOVED lines=9> */
.L_x_427:
[----:B------:R-:W-:Y:S05]  /*e1b0*/  BSYNC B1 ;  /* 0x0000000000017941 */ /* 0x000fea0003800000 */
.L_x_426:
        /* <DEDUP_REMOVED lines=9> */
.L_x_429:
[----:B------:R-:W-:Y:S05]  /*e250*/  BSYNC B1 ;  /* 0x0000000000017941 */ /* 0x000fea0003800000 */
.L_x_428:
        /* <DEDUP_REMOVED lines=12> */
.L_x_431:
[----:B------:R-:W-:Y:S05]  /*e320*/  BSYNC B1 ;  /* 0x0000000000017941 */ /* 0x000fea0003800000 */
.L_x_430:
        /* <DEDUP_REMOVED lines=12> */
.L_x_433:
[----:B------:R-:W-:Y:S05]  /*e3f0*/  BSYNC B1 ;  /* 0x0000000000017941 */ /* 0x000fea0003800000 */
.L_x_432:
        /* <DEDUP_REMOVED lines=9> */
.L_x_435:
[----:B------:R-:W-:Y:S05]  /*e490*/  BSYNC B1 ;  /* 0x0000000000017941 */ /* 0x000fea0003800000 */
.L_x_434:
        /* <DEDUP_REMOVED lines=9> */
.L_x_437:
[----:B------:R-:W-:Y:S05]  /*e530*/  BSYNC B1 ;  /* 0x0000000000017941 */ /* 0x000fea0003800000 */
.L_x_436:
        /* <DEDUP_REMOVED lines=12> */
.L_x_439:
[----:B------:R-:W-:Y:S05]  /*e600*/  BSYNC B1 ;  /* 0x0000000000017941 */ /* 0x000fea0003800000 */
.L_x_438:
        /* <DEDUP_REMOVED lines=12> */
.L_x_441:
[----:B------:R-:W-:Y:S05]  /*e6d0*/  BSYNC B1 ;  /* 0x0000000000017941 */ /* 0x000fea0003800000 */
.L_x_440:
        /* <DEDUP_REMOVED lines=9> */
.L_x_443:
[----:B------:R-:W-:Y:S05]  /*e770*/  BSYNC B1 ;  /* 0x0000000000017941 */ /* 0x000fea0003800000 */
.L_x_442:
        /* <DEDUP_REMOVED lines=9> */
.L_x_445:
[----:B------:R-:W-:Y:S05]  /*e810*/  BSYNC B1 ;  /* 0x0000000000017941 */ /* 0x000fea0003800000 */
.L_x_444:
        /* <DEDUP_REMOVED lines=12> */
.L_x_447:
[----:B------:R-:W-:Y:S05]  /*e8e0*/  BSYNC B1 ;  /* 0x0000000000017941 */ /* 0x000fea0003800000 */
.L_x_446:
        /* <DEDUP_REMOVED lines=12> */
.L_x_449:
[----:B------:R-:W-:Y:S05]  /*e9b0*/  BSYNC B1 ;  /* 0x0000000000017941 */ /* 0x000fea0003800000 */
.L_x_448:
        /* <DEDUP_REMOVED lines=9> */
.L_x_451:
[----:B------:R-:W-:Y:S05]  /*ea50*/  BSYNC B1 ;  /* 0x0000000000017941 */ /* 0x000fea0003800000 */
.L_x_450:
        /* <DEDUP_REMOVED lines=9> */
.L_x_453:
[----:B------:R-:W-:Y:S05]  /*eaf0*/  BSYNC B1 ;  /* 0x0000000000017941 */ /* 0x000fea0003800000 */
.L_x_452:
        /* <DEDUP_REMOVED lines=12> */
.L_x_455:
[----:B------:R-:W-:Y:S05]  /*ebc0*/  BSYNC B1 ;  /* 0x0000000000017941 */ /* 0x000fea0003800000 */
.L_x_454:
        /* <DEDUP_REMOVED lines=12> */
.L_x_457:
[----:B------:R-:W-:Y:S05]  /*ec90*/  BSYNC B1 ;  /* 0x0000000000017941 */ /* 0x000fea0003800000 */
.L_x_456:
        /* <DEDUP_REMOVED lines=9> */
.L_x_459:
[----:B------:R-:W-:Y:S05]  /*ed30*/  BSYNC B1 ;  /* 0x0000000000017941 */ /* 0x000fea0003800000 */
.L_x_458:
        /* <DEDUP_REMOVED lines=9> */
.L_x_461:
[----:B------:R-:W-:Y:S05]  /*edd0*/  BSYNC B1 ;  /* 0x0000000000017941 */ /* 0x000fea0003800000 */
.L_x_460:
        /* <DEDUP_REMOVED lines=12> */
.L_x_463:
[----:B------:R-:W-:Y:S05]  /*eea0*/  BSYNC B1 ;  /* 0x0000000000017941 */ /* 0x000fea0003800000 */
.L_x_462:
        /* <DEDUP_REMOVED lines=12> */
.L_x_465:
[----:B------:R-:W-:Y:S05]  /*ef70*/  BSYNC B1 ;  /* 0x0000000000017941 */ /* 0x000fea0003800000 */
.L_x_464:
        /* <DEDUP_REMOVED lines=9> */
.L_x_467:
[----:B------:R-:W-:Y:S05]  /*f010*/  BSYNC B1 ;  /* 0x0000000000017941 */ /* 0x000fea0003800000 */
.L_x_466:
        /* <DEDUP_REMOVED lines=9> */
.L_x_469:
[----:B------:R-:W-:Y:S05]  /*f0b0*/  BSYNC B1 ;  /* 0x0000000000017941 */ /* 0x000fea0003800000 */
.L_x_468:
        /* <DEDUP_REMOVED lines=12> */
.L_x_471:
[----:B------:R-:W-:Y:S05]  /*f180*/  BSYNC B1 ;  /* 0x0000000000017941 */ /* 0x000fea0003800000 */
.L_x_470:
        /* <DEDUP_REMOVED lines=12> */
.L_x_473:
[----:B------:R-:W-:Y:S05]  /*f250*/  BSYNC B1 ;  /* 0x0000000000017941 */ /* 0x000fea0003800000 */
.L_x_472:
        /* <DEDUP_REMOVED lines=9> */
.L_x_475:
[----:B------:R-:W-:Y:S05]  /*f2f0*/  BSYNC B1 ;  /* 0x0000000000017941 */ /* 0x000fea0003800000 */
.L_x_474:
        /* <DEDUP_REMOVED lines=9> */
.L_x_477:
[----:B------:R-:W-:Y:S05]  /*f390*/  BSYNC B1 ;  /* 0x0000000000017941 */ /* 0x000fea0003800000 */
.L_x_476:
        /* <DEDUP_REMOVED lines=12> */
.L_x_479:
[----:B------:R-:W-:Y:S05]  /*f460*/  BSYNC B1 ;  /* 0x0000000000017941 */ /* 0x000fea0003800000 */
.L_x_478:
        /* <DEDUP_REMOVED lines=12> */
.L_x_481:
[----:B------:R-:W-:Y:S05]  /*f530*/  BSYNC B1 ;  /* 0x0000000000017941 */ /* 0x000fea0003800000 */
.L_x_480:
        /* <DEDUP_REMOVED lines=9> */
.L_x_483:
[----:B------:R-:W-:Y:S05]  /*f5d0*/  BSYNC B1 ;  /* 0x0000000000017941 */ /* 0x000fea0003800000 */
.L_x_482:
        /* <DEDUP_REMOVED lines=9> */
.L_x_485:
[----:B------:R-:W-:Y:S05]  /*f670*/  BSYNC B1 ;  /* 0x0000000000017941 */ /* 0x000fea0003800000 */
.L_x_484:
        /* <DEDUP_REMOVED lines=12> */
.L_x_487:
[----:B------:R-:W-:Y:S05]  /*f740*/  BSYNC B1 ;  /* 0x0000000000017941 */ /* 0x000fea0003800000 */
.L_x_486:
        /* <DEDUP_REMOVED lines=12> */
.L_x_489:
[----:B------:R-:W-:Y:S05]  /*f810*/  BSYNC B1 ;  /* 0x0000000000017941 */ /* 0x000fea0003800000 */
.L_x_488:
        /* <DEDUP_REMOVED lines=9> */
.L_x_491:
[----:B------:R-:W-:Y:S05]  /*f8b0*/  BSYNC B1 ;  /* 0x0000000000017941 */ /* 0x000fea0003800000 */
.L_x_490:
        /* <DEDUP_REMOVED lines=9> */
.L_x_493:
[----:B------:R-:W-:Y:S05]  /*f950*/  BSYNC B1 ;  /* 0x0000000000017941 */ /* 0x000fea0003800000 */
.L_x_492:
        /* <DEDUP_REMOVED lines=12> */
.L_x_495:
[----:B------:R-:W-:Y:S05]  /*fa20*/  BSYNC B1 ;  /* 0x0000000000017941 */ /* 0x000fea0003800000 */
.L_x_494:
        /* <DEDUP_REMOVED lines=12> */
.L_x_497:
[----:B------:R-:W-:Y:S05]  /*faf0*/  BSYNC B1 ;  /* 0x0000000000017941 */ /* 0x000fea0003800000 */
.L_x_496:
        /* <DEDUP_REMOVED lines=9> */
.L_x_499:
[----:B------:R-:W-:Y:S05]  /*fb90*/  BSYNC B1 ;  /* 0x0000000000017941 */ /* 0x000fea0003800000 */
.L_x_498:
        /* <DEDUP_REMOVED lines=9> */
.L_x_501:
[----:B------:R-:W-:Y:S05]  /*fc30*/  BSYNC B1 ;  /* 0x0000000000017941 */ /* 0x000fea0003800000 */
.L_x_500:
        /* <DEDUP_REMOVED lines=12> */
.L_x_503:
[----:B------:R-:W-:Y:S05]  /*fd00*/  BSYNC B1 ;  /* 0x0000000000017941 */ /* 0x000fea0003800000 */
.L_x_502:
        /* <DEDUP_REMOVED lines=12> */
.L_x_505:
[----:B------:R-:W-:Y:S05]  /*fdd0*/  BSYNC B1 ;  /* 0x0000000000017941 */ /* 0x000fea0003800000 */
.L_x_504:
        /* <DEDUP_REMOVED lines=9> */
.L_x_507:
[----:B------:R-:W-:Y:S05]  /*fe70*/  BSYNC B1 ;  /* 0x0000000000017941 */ /* 0x000fea0003800000 */
.L_x_506:
        /* <DEDUP_REMOVED lines=9> */
.L_x_509:
[----:B------:R-:W-:Y:S05]  /*ff10*/  BSYNC B1 ;  /* 0x0000000000017941 */ /* 0x000fea0003800000 */
.L_x_508:
        /* <DEDUP_REMOVED lines=12> */
.L_x_511:
[----:B------:R-:W-:Y:S05]  /*ffe0*/  BSYNC B1 ;  /* 0x0000000000017941 */ /* 0x000fea0003800000 */
.L_x_510:
        /* <DEDUP_REMOVED lines=12> */
.L_x_513:
[----:B------:R-:W-:Y:S05]  /*100b0*/  BSYNC B1 ;  /* 0x0000000000017941 */ /* 0x000fea0003800000 */
.L_x_512:
        /* <DEDUP_REMOVED lines=9> */
.L_x_515:
[----:B------:R-:W-:Y:S05]  /*10150*/  BSYNC B1 ;  /* 0x0000000000017941 */ /* 0x000fea0003800000 */
.L_x_514:
        /* <DEDUP_REMOVED lines=9> */
.L_x_517:
[----:B------:R-:W-:Y:S05]  /*101f0*/  BSYNC B1 ;  /* 0x0000000000017941 */ /* 0x000fea0003800000 */
.L_x_516:
        /* <DEDUP_REMOVED lines=12> */
.L_x_519:
[----:B------:R-:W-:Y:S05]  /*102c0*/  BSYNC B1 ;  /* 0x0000000000017941 */ /* 0x000fea0003800000 */
.L_x_518:
        /* <DEDUP_REMOVED lines=12> */
.L_x_521:
[----:B------:R-:W-:Y:S05]  /*10390*/  BSYNC B1 ;  /* 0x0000000000017941 */ /* 0x000fea0003800000 */
.L_x_520:
        /* <DEDUP_REMOVED lines=9> */
.L_x_523:
[----:B------:R-:W-:Y:S05]  /*10430*/  BSYNC B1 ;  /* 0x0000000000017941 */ /* 0x000fea0003800000 */
.L_x_522:
        /* <DEDUP_REMOVED lines=9> */
.L_x_525:
[----:B------:R-:W-:Y:S05]  /*104d0*/  BSYNC B1 ;  /* 0x0000000000017941 */ /* 0x000fea0003800000 */
.L_x_524:
        /* <DEDUP_REMOVED lines=12> */
.L_x_527:
[----:B------:R-:W-:Y:S05]  /*105a0*/  BSYNC B1 ;  /* 0x0000000000017941 */ /* 0x000fea0003800000 */
.L_x_526:
        /* <DEDUP_REMOVED lines=12> */
.L_x_529:
[----:B------:R-:W-:Y:S05]  /*10670*/  BSYNC B1 ;  /* 0x0000000000017941 */ /* 0x000fea0003800000 */
.L_x_528:
        /* <DEDUP_REMOVED lines=9> */
.L_x_531:
[----:B------:R-:W-:Y:S05]  /*10710*/  BSYNC B1 ;  /* 0x0000000000017941 */ /* 0x000fea0003800000 */
.L_x_530:
        /* <DEDUP_REMOVED lines=9> */
.L_x_533:
[----:B------:R-:W-:Y:S05]  /*107b0*/  BSYNC B1 ;  /* 0x0000000000017941 */ /* 0x000fea0003800000 */
.L_x_532:
[----:B-----5:R-:W-:Y:S01]  /*107c0*/  SHF.L.U32 R5, R3, 0x10, RZ ;  /* 0x0000001003057819 */ /* 0x020fe200000006ff */
[----:B0-----:R-:W-:Y:S01]  /*107d0*/  @P2 IMAD.MOV.U32 R4, RZ, RZ, R158 ;  /* 0x000000ffff042224 */ /* 0x001fe200078e009e */
[----:B------:R-:W-:Y:S01]  /*107e0*/  ISETP.GT.AND P1, PT, R0, 0xf9, P1 ;  /* 0x000000f90000780c */ /* 0x000fe20000f24270 */
[----:B------:R-:W-:Y:S02]  /*107f0*/  BSSY B1, `(.L_x_534) ;  /* 0x0000009000017945 */ /* 0x000fe40003800000 */
[----:B------:R-:W-:-:S04]  /*10800*/  FMUL R5, R5, R16 ;  /* 0x0000001005057220 */ /* 0x000fc80000400000 */
[----:B------:R-:W-:-:S05]  /*10810*/  FFMA R5, R150, R2, R5 ;  /* 0x0000000296057223 */ /* 0x000fca0000000005 */
[----:B------:R-:W-:-:S04]  /*10820*/  F2FP.BF16.F32.PACK_AB R5, RZ, R5 ;  /* 0x00000005ff05723e */ /* 0x000fc800000010ff */
[----:B-1--4-:R-:W-:Y:S01]  /*10830*/  PRMT R6, R5, 0x7610, R6 ;  /* 0x0000761005067816 */ /* 0x012fe20000000006 */
[----:B------:R-:W-:-:S05]  /*10840*/  @P2 IMAD.MOV.U32 R5, RZ, RZ, R159 ;  /* 0x000000ffff052224 */ /* 0x000fca00078e009f */
[----:B------:R0:W-:Y:S01]  /*10850*/  @P2 STG.E.U16 desc[UR36][R4.64+0x1f0], R6 ;  /* 0x0001f00604002986 */ /* 0x0001e2000c101524 */
[----:B------:R-:W-:Y:S05]  /*10860*/  @!P1 BRA `(.L_x_535) ;  /* 0x0000000000049947 */ /* 0x000fea0003800000 */
[----:B------:R1:W5:Y:S02]  /*10870*/  LDG.E.LTC128B.U16 R3, desc[UR36][R12.64+0x1f2] ;  /* 0x0001f2240c037981 */ /* 0x000364000c1e1520 */
.L_x_535:
[----:B------:R-:W-:Y:S05]  /*10880*/  BSYNC B1 ;  /* 0x0000000000017941 */ /* 0x000fea0003800000 */
.L_x_534:
[----:B------:R-:W-:Y:S05]  /*10890*/  @!P1 BRA `(.L_x_536) ;  /* 0x0000004c00b09947 */ /* 0x000fea0003800000 */
[----:B-----5:R-:W-:-:S04]  /*108a0*/  IMAD.U32 R3, R3, 0x10000, RZ ;  /* 0x0001000003037824 */ /* 0x020fc800078e00ff */
[----:B------:R-:W-:-:S04]  /*108b0*/  FMUL R0, R3, R16 ;  /* 0x0000001003007220 */ /* 0x000fc80000400000 */
[----:B------:R-:W-:-:S05]  /*108c0*/  FFMA R0, R151, R2, R0 ;  /* 0x0000000297007223 */ /* 0x000fca0000000000 */
[----:B------:R-:W-:-:S05]  /*108d0*/  F2FP.BF16.F32.PACK_AB R0, RZ, R0 ;  /* 0x00000000ff00723e */ /* 0x000fca00000010ff */
[----:B------:R4:W-:Y:S01]  /*108e0*/  STG.E.U16 desc[UR36][R158.64+0x1f2], R0 ;  /* 0x0001f2009e007986 */ /* 0x0009e2000c101524 */
[----:B------:R-:W-:Y:S05]  /*108f0*/  BRA `(.L_x_536) ;  /* 0x0000004c00987947 */ /* 0x000fea0003800000 */
.L_x_29:
[----:B------:R-:W2:Y:S01]  /*10900*/  LDL.LU R3, [R1] ;  /* 0x0000000001037983 */ /* 0x000ea20000300800 */
[----:B------:R-:W-:-:S03]  /*10910*/  ULDC.64 UR4, c[0x0][0x5c0] ;  /* 0x0001700000047ab9 */ /* 0x000fc60000000a00 */
[----:B------:R-:W3:Y:S04]  /*10920*/  LDL.LU R9, [R1+0x60] ;  /* 0x0000600001097983 */ /* 0x000ee80000300800 */
[----:B------:R-:W4:Y:S04]  /*10930*/  LDL.LU R11, [R1+0x8c] ;  /* 0x00008c00010b7983 */ /* 0x000f280000300800 */
[----:B------:R-:W5:Y:S04]  /*10940*/  LDL.LU R235, [R1+0x9c] ;  /* 0x00009c0001eb7983 */ /* 0x000f680000300800 */
        /* <DEDUP_REMOVED lines=75> */
[----:B------:R-:W5:Y:S01]  /*10e00*/  LDL.LU R158, [R1+0x1cc] ;  /* 0x0001cc00019e7983 */ /* 0x000f620000300800 */
[----:B--2---:R-:W-:-:S03]  /*10e10*/  FMUL R3, R3, R2 ;  /* 0x0000000203037220 */ /* 0x004fc60000400000 */
[----:B------:R-:W2:Y:S01]  /*10e20*/  LDL.LU R157, [R1+0x1d0] ;  /* 0x0001d000019d7983 */ /* 0x000ea20000300800 */
[----:B------:R-:W-:-:S03]  /*10e30*/  LEA R4, P0, R6, UR4, 0x1 ;  /* 0x0000000406047c11 */ /* 0x000fc6000f8008ff */
[----:B------:R-:W2:Y:S04]  /*10e40*/  LDL.LU R156, [R1+0x1d4] ;  /* 0x0001d400019c7983 */ /* 0x000ea80000300800 */
[----:B------:R-:W2:Y:S04]  /*10e50*/  LDL.LU R155, [R1+0x1d8] ;  /* 0x0001d800019b7983 */ /* 0x000ea80000300800 */
[----:B------:R-:W2:Y:S04]  /*10e60*/  LDL.LU R154, [R1+0x1dc] ;  /* 0x0001dc00019a7983 */ /* 0x000ea80000300800 */
[----:B------:R-:W2:Y:S01]  /*10e70*/  LDL.LU R153, [R1+0x1e0] ;  /* 0x0001e00001997983 */ /* 0x000ea20000300800 */
[----:B------:R-:W-:-:S03]  /*10e80*/  LEA.HI.X R5, R6, UR5, R10, 0x1, P0 ;  /* 0x0000000506057c11 */ /* 0x000fc600080f0c0a */
[----:B------:R-:W2:Y:S01]  /*10e90*/  LDL.LU R152, [R1+0x1e4] ;  /* 0x0001e40001987983 */ /* 0x000ea20000300800 */
[----:B------:R-:W-:-:S03]  /*10ea0*/  F2FP.BF16.F32.PACK_AB R3, RZ, R3 ;  /* 0x00000003ff03723e */ /* 0x000fc600000010ff */
[----:B------:R-:W2:Y:S04]  /*10eb0*/  LDL.LU R23, [R1+0x1e8] ;  /* 0x0001e80001177983 */ /* 0x000ea80000300800 */
[----:B------:R-:W2:Y:S04]  /*10ec0*/  LDL.LU R22, [R1+0x1ec] ;  /* 0x0001ec0001167983 */ /* 0x000ea80000300800 */
[----:B------:R-:W2:Y:S04]  /*10ed0*/  LDL.LU R21, [R1+0x1f0] ;  /* 0x0001f00001157983 */ /* 0x000ea80000300800 */
[----:B------:R-:W2:Y:S04]  /*10ee0*/  LDL.LU R20, [R1+0x1f4] ;  /* 0x0001f40001147983 */ /* 0x000ea80000300800 */
[----:B------:R-:W2:Y:S04]  /*10ef0*/  LDL.LU R19, [R1+0x1f8] ;  /* 0x0001f80001137983 */ /* 0x000ea80000300800 */
[----:B------:R-:W2:Y:S04]  /*10f00*/  LDL.LU R18, [R1+0x1fc] ;  /* 0x0001fc0001127983 */ /* 0x000ea80000300800 */
[----:B------:R-:W3:Y:S04]  /*10f10*/  LDL.LU R7, [R1+0x8] ;  /* 0x0000080001077983 */ /* 0x000ee80000300800 */
[----:B------:R-:W4:Y:S04]  /*10f20*/  LDL.LU R6, [R1+0xc] ;  /* 0x00000c0001067983 */ /* 0x000f280000300800 */
[----:B------:R0:W-:Y:S04]  /*10f30*/  @P1 STG.E.U16 desc[UR36][R4.64], R3 ;  /* 0x0000000304001986 */ /* 0x0001e8000c101524 */
[----:B0-----:R-:W5:Y:S01]  /*10f40*/  LDL.LU R3, [R1+0x4] ;  /* 0x0000040001037983 */ /* 0x001f620000300800 */
[----:B------:R-:W-:Y:S01]  /*10f50*/  ISETP.GT.AND P0, PT, R0, 0x1, P3 ;  /* 0x000000010000780c */ /* 0x000fe20001f04270 */
[----:B------:R-:W-:Y:S01]  /*10f60*/  USHF.L.U32 UR5, UR8, 0x4, URZ ;  /* 0x0000000408057899 */ /* 0x000fe2000800063f */
[----:B------:R-:W-:Y:S01]  /*10f70*/  ISETP.GT.AND P2, PT, R17, 0x8, PT ;  /* 0x000000081100780c */ /* 0x000fe20003f44270 */
[----:B------:R-:W-:Y:S01]  /*10f80*/  USHF.L.U64.HI UR4, UR8, 0x4, UR9 ;  /* 0x0000000408047899 */ /* 0x000fe20008010209 */
[----:B---3--:R-:W-:-:S05]  /*10f90*/  FMUL R7, R7, R2 ;  /* 0x0000000207077220 */ /* 0x008fca0000400000 */
[----:B------:R-:W-:-:S04]  /*10fa0*/  F2FP.BF16.F32.PACK_AB R7, RZ, R7 ;  /* 0x00000007ff07723e */ /* 0x000fc800000010ff */
[----:B------:R-:W-:Y:S01]  /*10fb0*/  PRMT R8, R7, 0x7610, R8 ;  /* 0x0000761007087816 */ /* 0x000fe20000000008 */
[----:B-----5:R-:W-:-:S05]  /*10fc0*/  FMUL R3, R3, R2 ;  /* 0x0000000203037220 */ /* 0x020fca0000400000 */
[----:B------:R-:W-:-:S05]  /*10fd0*/  F2FP.BF16.F32.PACK_AB R3, RZ, R3 ;  /* 0x00000003ff03723e */ /* 0x000fca00000010ff */
[----:B------:R4:W-:Y:S01]  /*10fe0*/  @P0 STG.E.U16 desc[UR36][R4.64+0x2], R3 ;  /* 0x0000020304000986 */ /* 0x0009e2000c101524 */
[----:B------:R-:W-:Y:S01]  /*10ff0*/  ISETP.GT.AND P0, PT, R0, RZ, P2 ;  /* 0x000000ff0000720c */ /* 0x000fe20001704270 */
[----:B----4-:R-:W-:Y:S01]  /*11000*/  FMUL R3, R6, R2 ;  /* 0x0000000206037220 */ /* 0x010fe20000400000 */
[----:B------:R-:W-:-:S04]  /*11010*/  IADD3 R6, P1, R4, UR5, RZ ;  /* 0x0000000504067c10 */ /* 0x000fc8000ff3e0ff */
[----:B------:R-:W-:Y:S02]  /*11020*/  IADD3.X R7, R5, UR4, RZ, P1, !PT ;  /* 0x0000000405077c10 */ /* 0x000fe40008ffe4ff */
[----:B------:R-:W-:-:S05]  /*11030*/  F2FP.BF16.F32.PACK_AB R3, RZ, R3 ;  /* 0x00000003ff03723e */ /* 0x000fca00000010ff */
[----:B------:R0:W-:Y:S01]  /*11040*/  @P0 STG.E.U16 desc[UR36][R6.64], R8 ;  /* 0x0000000806000986 */ /* 0x0001e2000c101524 */
[----:B------:R-:W-:-:S03]  /*11050*/  ISETP.GT.AND P0, PT, R0, 0x1, P2 ;  /* 0x000000010000780c */ /* 0x000fc60001704270 */
[----:B0-----:R-:W3:Y:S10]  /*11060*/  LDL.LU R8, [R1+0x50] ;  /* 0x0000500001087983 */ /* 0x001ef40000300800 */
[----:B------:R0:W-:Y:S04]  /*11070*/  @P0 STG.E.U16 desc[UR36][R6.64+0x2], R3 ;  /* 0x0000020306000986 */ /* 0x0001e8000c101524 */
[----:B0-----:R-:W4:Y:S01]  /*11080*/  LDL.LU R3, [R1+0x10] ;  /* 0x0000100001037983 */ /* 0x001f220000300800 */
[----:B------:R-:W-:Y:S01]  /*11090*/  ISETP.GT.AND P0, PT, R0, 0x8, P3 ;  /* 0x000000080000780c */ /* 0x000fe20001f04270 */
[----:B----4-:R-:W-:-:S05]  /*110a0*/  FMUL R3, R3, R2 ;  /* 0x0000000203037220 */ /* 0x010fca0000400000 */
[----:B------:R-:W-:-:S07]  /*110b0*/  F2FP.BF16.F32.PACK_AB R3, RZ, R3 ;  /* 0x00000003ff03723e */ /* 0x000fce00000010ff */
        /* <DEDUP_REMOVED lines=73> */
[----:B---3--:R-:W-:-:S05]  /*11550*/  FMUL R8, R8, R2 ;  /* 0x0000000208087220 */ /* 0x008fca0000400000 */
[----:B------:R-:W-:Y:S01]  /*11560*/  F2FP.BF16.F32.PACK_AB R8, RZ, R8 ;  /* 0x00000008ff08723e */ /* 0x000fe200000010ff */
[----:B----4-:R-:W-:-:S05]  /*11570*/  FMUL R3, R3, R2 ;  /* 0x0000000203037220 */ /* 0x010fca0000400000 */
[----:B------:R-:W-:-:S05]  /*11580*/  F2FP.BF16.F32.PACK_AB R3, RZ, R3 ;  /* 0x00000003ff03723e */ /* 0x000fca00000010ff */
[----:B------:R0:W-:Y:S01]  /*11590*/  @P0 STG.E.U16 desc[UR36][R6.64+0x42], R3 ;  /* 0x0000420306000986 */ /* 0x0001e2000c101524 */
[----:B------:R-:W-:-:S03]  /*115a0*/  ISETP.GT.AND P0, PT, R0, 0x28, P3 ;  /* 0x000000280000780c */ /* 0x000fc60001f04270 */
[----:B0-----:R-:W3:Y:S01]  /*115b0*/  LDL.LU R3, [R1+0x54] ;  /* 0x0000540001037983 */ /* 0x001ee20000300800 */
[----:B------:R-:W-:-:S09]  /*115c0*/  ISETP.GT.AND P1, PT, R0, 0x29, P3 ;  /* 0x000000290000780c */ /* 0x000fd20001f24270 */
[----:B------:R0:W-:Y:S04]  /*115d0*/  @P0 STG.E.U16 desc[UR36][R4.64+0x50], R8 ;  /* 0x0000500804000986 */ /* 0x0001e8000c101524 */
[----:B0-----:R-:W4:Y:S01]  /*115e0*/  LDL.LU R8, [R1+0x58] ;  /* 0x0000580001087983 */ /* 0x001f220000300800 */
[----:B---3--:R-:W-:-:S05]  /*115f0*/  FMUL R3, R3, R2 ;  /* 0x0000000203037220 */ /* 0x008fca0000400000 */
[----:B------:R-:W-:-:S05]  /*11600*/  F2FP.BF16.F32.PACK_AB R3, RZ, R3 ;  /* 0x00000003ff03723e */ /* 0x000fca00000010ff */
[----:B------:R0:W-:Y:S01]  /*11610*/  @P1 STG.E.U16 desc[UR36][R4.64+0x52], R3 ;  /* 0x0000520304001986 */ /* 0x0001e2000c101524 */
[----:B----4-:R-:W-:-:S05]  /*11620*/  FMUL R8, R8, R2 ;  /* 0x0000000208087220 */ /* 0x010fca0000400000 */
[----:B------:R-:W-:Y:S01]  /*11630*/  F2FP.BF16.F32.PACK_AB R8, RZ, R8 ;  /* 0x00000008ff08723e */ /* 0x000fe200000010ff */
[----:B0-----:R-:W3:Y:S03]  /*11640*/  LDL.LU R3, [R1+0x5c] ;  /* 0x00005c0001037983 */ /* 0x001ee60000300800 */
[----:B------:R-:W-:Y:S02]  /*11650*/  PRMT R10, R8, 0x7610, R10 ;  /* 0x00007610080a7816 */ /* 0x000fe4000000000a */
[----:B------:R-:W4:Y:S01]  /*11660*/  LDL.LU R8, [R1+0x64] ;  /* 0x0000640001087983 */ /* 0x000f220000300800 */
[C---:B------:R-:W-:Y:S02]  /*11670*/  ISETP.GT.AND P1, PT, R0.reuse, 0x28, P2 ;  /* 0x000000280000780c */ /* 0x040fe40001724270 */
[C---:B------:R-:W-:Y:S02]  /*11680*/  ISETP.GT.AND P4, PT, R0.reuse, 0x29, P2 ;  /* 0x000000290000780c */ /* 0x040fe40001784270 */
[C---:B------:R-:W-:Y:S01]  /*11690*/  ISETP.GT.AND P5, PT, R0.reuse, 0x30, P3 ;  /* 0x000000300000780c */ /* 0x040fe20001fa4270 */
[----:B------:R-:W-:Y:S01]  /*116a0*/  FMUL R9, R9, R2 ;  /* 0x0000000209097220 */ /* 0x000fe20000400000 */
[----:B------:R-:W-:-:S04]  /*116b0*/  ISETP.GT.AND P0, PT, R0, 0x31, P3 ;  /* 0x000000310000780c */ /* 0x000fc80001f04270 */
[----:B------:R-:W-:-:S03]  /*116c0*/  F2FP.BF16.F32.PACK_AB R9, RZ, R9 ;  /* 0x00000009ff09723e */ /* 0x000fc600000010ff */
[----:B------:R0:W-:Y:S04]  /*116d0*/  @P1 STG.E.U16 desc[UR36][R6.64+0x50], R10 ;  /* 0x0000500a06001986 */ /* 0x0001e8000c101524 */
[----:B0-----:R-:W5:Y:S01]  /*116e0*/  LDL.LU R10, [R1+0x74] ;  /* 0x00007400010a7983 */ /* 0x001f620000300800 */
[----:B---3--:R-:W-:-:S05]  /*116f0*/  FMUL R3, R3, R2 ;  /* 0x0000000203037220 */ /* 0x008fca0000400000 */
[----:B------:R-:W-:Y:S01]  /*11700*/  F2FP.BF16.F32.PACK_AB R3, RZ, R3 ;  /* 0x00000003ff03723e */ /* 0x000fe200000010ff */
[----:B----4-:R-:W-:-:S04]  /*11710*/  FMUL R8, R8, R2 ;  /* 0x0000000208087220 */ /* 0x010fc80000400000 */
[----:B------:R0:W-:Y:S04]  /*11720*/  @P4 STG.E.U16 desc[UR36][R6.64+0x52], R3 ;  /* 0x0000520306004986 */ /* 0x0001e8000c101524 */
[----:B------:R1:W-:Y:S01]  /*11730*/  @P5 STG.E.U16 desc[UR36][R4.64+0x60], R9 ;  /* 0x0000600904005986 */ /* 0x0003e2000c101524 */
[----:B0-----:R-:W-:-:S03]  /*11740*/  F2FP.BF16.F32.PACK_AB R3, RZ, R8 ;  /* 0x00000008ff03723e */ /* 0x001fc600000010ff */
[----:B------:R-:W3:Y:S01]  /*11750*/  LDL.LU R8, [R1+0x68] ;  /* 0x0000680001087983 */ /* 0x000ee20000300800 */
[----:B-1----:R-:W-:-:S03]  /*11760*/  PRMT R9, R3, 0x7610, R9 ;  /* 0x0000761003097816 */ /* 0x002fc60000000009 */
[----:B------:R-:W4:Y:S04]  /*11770*/  LDL.LU R3, [R1+0x6c] ;  /* 0x00006c0001037983 */ /* 0x000f280000300800 */
[----:B------:R0:W-:Y:S04]  /*11780*/  @P0 STG.E.U16 desc[UR36][R4.64+0x62], R9 ;  /* 0x0000620904000986 */ /* 0x0001e8000c101524 */
[----:B0-----:R-:W2:Y:S01]  /*11790*/  LDL.LU R9, [R1+0x70] ;  /* 0x0000700001097983 */ /* 0x001ea20000300800 */
[----:B------:R-:W-:Y:S01]  /*117a0*/  ISETP.GT.AND P1, PT, R0, 0x30, P2 ;  /* 0x000000300000780c */ /* 0x000fe20001724270 */
[----:B---3--:R-:W-:-:S05]  /*117b0*/  FMUL R8, R8, R2 ;  /* 0x0000000208087220 */ /* 0x008fca0000400000 */
[----:B------:R-:W-:-:S07]  /*117c0*/  F2FP.BF16.F32.PACK_AB R8, RZ, R8 ;  /* 0x00000008ff08723e */ /* 0x000fce00000010ff */
[----:B------:R0:W-:Y:S01]  /*117d0*/  @P1 STG.E.U16 desc[UR36][R6.64+0x60], R8 ;  /* 0x0000600806001986 */ /* 0x0001e2000c101524 */
[----:B--2---:R-:W-:-:S05]  /*117e0*/  FMUL R9, R9, R2 ;  /* 0x0000000209097220 */ /* 0x004fca0000400000 */
[----:B0-----:R-:W-:-:S04]  /*117f0*/  F2FP.BF16.F32.PACK_AB R8, RZ, R9 ;  /* 0x00000009ff08723e */ /* 0x001fc800000010ff */
[----:B------:R-:W-:Y:S02]  /*11800*/  PRMT R9, R8, 0x7610, R9 ;  /* 0x0000761008097816 */ /* 0x000fe40000000009 */
[----:B------:R-:W2:Y:S01]  /*11810*/  LDL.LU R8, [R1+0x78] ;  /* 0x0000780001087983 */ /* 0x000ea20000300800 */
[----:B------:R-:W-:Y:S01]  /*11820*/  ISETP.GT.AND P4, PT, R0, 0x31, P2 ;  /* 0x000000310000780c */ /* 0x000fe20001784270 */
[-C--:B----4-:R-:W-:Y:S01]  /*11830*/  FMUL R3, R3, R2.reuse ;  /* 0x0000000203037220 */ /* 0x090fe20000400000 */
[----:B-----5:R-:W-:Y:S01]  /*11840*/  FMUL R10, R10, R2 ;  /* 0x000000020a0a7220 */ /* 0x020fe20000400000 */
[----:B------:R-:W-:-:S03]  /*11850*/  ISETP.GT.AND P5, PT, R0, 0x38, P3 ;  /* 0x000000380000780c */ /* 0x000fc60001fa4270 */
[----:B------:R-:W-:Y:S02]  /*11860*/  F2FP.BF16.F32.PACK_AB R3, RZ, R3 ;  /* 0x00000003ff03723e */ /* 0x000fe400000010ff */
[----:B------:R-:W-:-:S05]  /*11870*/  ISETP.GT.AND P6, PT, R0, 0x39, P3 ;  /* 0x000000390000780c */ /* 0x000fca0001fc4270 */
[----:B------:R0:W-:Y:S04]  /*11880*/  @P4 STG.E.U16 desc[UR36][R6.64+0x62], R3 ;  /* 0x0000620306004986 */ /* 0x0001e8000c101524 */
[----:B------:R1:W-:Y:S01]  /*11890*/  @P5 STG.E.U16 desc[UR36][R4.64+0x70], R9 ;  /* 0x0000700904005986 */ /* 0x0003e2000c101524 */
[----:B0-----:R-:W-:-:S04]  /*118a0*/  F2FP.BF16.F32.PACK_AB R3, RZ, R10 ;  /* 0x0000000aff03723e */ /* 0x001fc800000010ff */
[----:B------:R-:W-:Y:S01]  /*118b0*/  PRMT R10, R3, 0x7610, R10 ;  /* 0x00007610030a7816 */ /* 0x000fe2000000000a */
[----:B-1----:R-:W3:Y:S04]  /*118c0*/  LDL.LU R9, [R1+0x7c] ;  /* 0x00007c0001097983 */ /* 0x002ee80000300800 */
[----:B------:R0:W-:Y:S01]  /*118d0*/  @P6 STG.E.U16 desc[UR36][R4.64+0x72], R10 ;  /* 0x0000720a04006986 */ /* 0x0001e2000c101524 */
[----:B--2---:R-:W-:-:S05]  /*118e0*/  FMUL R8, R8, R2 ;  /* 0x0000000208087220 */ /* 0x004fca0000400000 */
[----:B------:R-:W-:Y:S02]  /*118f0*/  F2FP.BF16.F32.PACK_AB R3, RZ, R8 ;  /* 0x00000008ff03723e */ /* 0x000fe400000010ff */
[----:B------:R-:W2:Y:S02]  /*11900*/  LDL.LU R8, [R1+0x80] ;  /* 0x0000800001087983 */ /* 0x000ea40000300800 */
[----:B0-----:R-:W-:Y:S02]  /*11910*/  PRMT R10, R3, 0x7610, R10 ;  /* 0x00007610030a7816 */ /* 0x001fe4000000000a */
[----:B------:R-:W4:Y:S01]  /*11920*/  LDL.LU R3, [R1+0x84] ;  /* 0x0000840001037983 */ /* 0x000f220000300800 */
[----:B------:R-:W-:-:S13]  /*11930*/  ISETP.GT.AND P0, PT, R0, 0x38, P2 ;  /* 0x000000380000780c */ /* 0x000fda0001704270 */
[----:B------:R0:W-:Y:S01]  /*11940*/  @P0 STG.E.U16 desc[UR36][R6.64+0x70], R10 ;  /* 0x0000700a06000986 */ /* 0x0001e2000c101524 */
[-C--:B--2---:R-:W-:Y:S01]  /*11950*/  FMUL R8, R8, R2.reuse ;  /* 0x0000000208087220 */ /* 0x084fe20000400000 */
[----:B----4-:R-:W-:-:S04]  /*11960*/  FMUL R3, R3, R2 ;  /* 0x0000000203037220 */ /* 0x010fc80000400000 */
[----:B0-----:R-:W-:Y:S02]  /*11970*/  F2FP.BF16.F32.PACK_AB R10, RZ, R8 ;  /* 0x00000008ff0a723e */ /* 0x001fe400000010ff */
[----:B------:R-:W-:Y:S02]  /*11980*/  F2FP.BF16.F32.PACK_AB R8, RZ, R3 ;  /* 0x00000003ff08723e */ /* 0x000fe400000010ff */
[----:B------:R-:W2:Y:S01]  /*11990*/  LDL.LU R3, [R1+0x88] ;  /* 0x0000880001037983 */ /* 0x000ea20000300800 */
[----:B------:R-:W-:Y:S01]  /*119a0*/  ISETP.GT.AND P1, PT, R0, 0x39, P2 ;  /* 0x000000390000780c */ /* 0x000fe20001724270 */
[----:B---3--:R-:W-:-:S05]  /*119b0*/  FMUL R9, R9, R2 ;  /* 0x0000000209097220 */ /* 0x008fca0000400000 */
[----:B------:R-:W-:-:S07]  /*119c0*/  F2FP.BF16.F32.PACK_AB R9, RZ, R9 ;  /* 0x00000009ff09723e */ /* 0x000fce00000010ff */
[----:B------:R0:W-:Y:S04]  /*119d0*/  @P1 STG.E.U16 desc[UR36][R6.64+0x72], R9 ;  /* 0x0000720906001986 */ /* 0x0001e8000c101524 */
[----:B0-----:R-:W3:Y:S01]  /*119e0*/  LDL.LU R9, [R1+0x94] ;  /* 0x0000940001097983 */ /* 0x001ee20000300800 */
[----:B--2---:R-:W-:-:S05]  /*119f0*/  FMUL R3, R3, R2 ;  /* 0x0000000203037220 */ /* 0x004fca0000400000 */
[----:B------:R-:W-:-:S04]  /*11a00*/  F2FP.BF16.F32.PACK_AB R3, RZ, R3 ;  /* 0x00000003ff03723e */ /* 0x000fc800000010ff */
[----:B------:R-:W-:Y:S02]  /*11a10*/  PRMT R12, R3, 0x7610, R12 ;  /* 0x00007610030c7816 */ /* 0x000fe4000000000c */
[----:B------:R-:W2:Y:S01]  /*11a20*/  LDL.LU R3, [R1+0x90] ;  /* 0x0000900001037983 */ /* 0x000ea20000300800 */
[----:B------:R-:W-:-:S13]  /*11a30*/  ISETP.GT.AND P4, PT, R0, 0x40, P3 ;  /* 0x000000400000780c */ /* 0x000fda0001f84270 */
[----:B------:R0:W-:Y:S01]  /*11a40*/  @P4 STG.E.U16 desc[UR36][R4.64+0x80], R10 ;  /* 0x0000800a04004986 */ /* 0x0001e2000c101524 */
[----:B--2---:R-:W-:-:S05]  /*11a50*/  FMUL R3, R3, R2 ;  /* 0x0000000203037220 */ /* 0x004fca0000400000 */
[----:B0-----:R-:W-:Y:S02]  /*11a60*/  F2FP.BF16.F32.PACK_AB R10, RZ, R3 ;  /* 0x00000003ff0a723e */ /* 0x001fe400000010ff */
[----:B------:R-:W2:Y:S01]  /*11a70*/  LDL.LU R3, [R1+0x98] ;  /* 0x0000980001037983 */ /* 0x000ea20000300800 */
[C---:B------:R-:W-:Y:S02]  /*11a80*/  ISETP.GT.AND P5, PT, R0.reuse, 0x41, P3 ;  /* 0x000000410000780c */ /* 0x040fe40001fa4270 */
[C---:B------:R-:W-:Y:S01]  /*11a90*/  ISETP.GT.AND P0, PT, R0.reuse, 0x40, P2 ;  /* 0x000000400000780c */ /* 0x040fe20001704270 */
[-C--:B---3--:R-:W-:Y:S01]  /*11aa0*/  FMUL R9, R9, R2.reuse ;  /* 0x0000000209097220 */ /* 0x088fe20000400000 */
[C---:B------:R-:W-:Y:S01]  /*11ab0*/  ISETP.GT.AND P1, PT, R0.reuse, 0x41, P2 ;  /* 0x000000410000780c */ /* 0x040fe20001724270 */
[----:B------:R-:W-:Y:S01]  /*11ac0*/  FMUL R11, R11, R2 ;  /* 0x000000020b0b7220 */ /* 0x000fe20000400000 */
[----:B------:R-:W-:Y:S02]  /*11ad0*/  ISETP.GT.AND P4, PT, R0, 0x48, P3 ;  /* 0x000000480000780c */ /* 0x000fe40001f84270 */
[----:B------:R-:W-:-:S05]  /*11ae0*/  F2FP.BF16.F32.PACK_AB R9, RZ, R9 ;  /* 0x00000009ff09723e */ /* 0x000fca00000010ff */
[----:B------:R0:W-:Y:S01]  /*11af0*/  @P5 STG.E.U16 desc[UR36][R4.64+0x82], R8 ;  /* 0x0000820804005986 */ /* 0x0001e2000c101524 */
[----:B------:R-:W-:-:S03]  /*11b00*/  ISETP.GT.AND P5, PT, R0, 0x49, P3 ;  /* 0x000000490000780c */ /* 0x000fc60001fa4270 */
[----:B------:R1:W-:Y:S01]  /*11b10*/  @P0 STG.E.U16 desc[UR36][R6.64+0x80], R12 ;  /* 0x0000800c06000986 */ /* 0x0003e2000c101524 */
[----:B------:R-:W-:Y:S02]  /*11b20*/  ISETP.GT.AND P0, PT, R0, 0x48, P2 ;  /* 0x000000480000780c */ /* 0x000fe40001704270 */
[----:B------:R-:W-:Y:S02]  /*11b30*/  F2FP.BF16.F32.PACK_AB R11, RZ, R11 ;  /* 0x0000000bff0b723e */ /* 0x000fe400000010ff */
[----:B0-----:R-:W-:-:S03]  /*11b40*/  PRMT R8, R10, 0x7610, R8 ;  /* 0x000076100a087816 */ /* 0x001fc60000000008 */
[----:B------:R-:W-:Y:S01]  /*11b50*/  @P1 STG.E.U16 desc[UR36][R6.64+0x82], R11 ;  /* 0x0000820b06001986 */ /* 0x000fe2000c101524 */
[----:B-1----:R-:W-:Y:S02]  /*11b60*/  PRMT R12, R9, 0x7610, R12 ;  /* 0x00007610090c7816 */ /* 0x002fe4000000000c */
[C---:B------:R-:W-:Y:S01]  /*11b70*/  ISETP.GT.AND P1, PT, R0.reuse, 0x49, P2 ;  /* 0x000000490000780c */ /* 0x040fe20001724270 */
[----:B------:R0:W-:Y:S01]  /*11b80*/  @P4 STG.E.U16 desc[UR36][R4.64+0x90], R8 ;  /* 0x0000900804004986 */ /* 0x0001e2000c101524 */
[----:B------:R-:W-:-:S03]  /*11b90*/  ISETP.GT.AND P4, PT, R0, 0x50, P3 ;  /* 0x000000500000780c */ /* 0x000fc60001f84270 */
[----:B------:R1:W-:Y:S01]  /*11ba0*/  @P5 STG.E.U16 desc[UR36][R4.64+0x92], R12 ;  /* 0x0000920c04005986 */ /* 0x0003e2000c101524 */
[----:B0-----:R-:W-:Y:S01]  /*11bb0*/  FMUL R8, R233, R2 ;  /* 0x00000002e9087220 */ /* 0x001fe20000400000 */
[----:B------:R-:W-:-:S04]  /*11bc0*/  ISETP.GT.AND P5, PT, R0, 0x51, P3 ;  /* 0x000000510000780c */ /* 0x000fc80001fa4270 */
[----:B------:R-:W-:-:S04]  /*11bd0*/  F2FP.BF16.F32.PACK_AB R8, RZ, R8 ;  /* 0x00000008ff08723e */ /* 0x000fc800000010ff */
[----:B-1----:R-:W-:Y:S02]  /*11be0*/  PRMT R12, R8, 0x7610, R12 ;  /* 0x00007610080c7816 */ /* 0x002fe4000000000c */
[----:B------:R-:W-:Y:S01]  /*11bf0*/  ISETP.GT.AND P6, PT, R0, 0x71, P3 ;  /* 0x000000710000780c */ /* 0x000fe20001fc4270 */
[----:B--2---:R-:W-:-:S05]  /*11c00*/  FMUL R3, R3, R2 ;  /* 0x0000000203037220 */ /* 0x004fca0000400000 */
[----:B------:R-:W-:Y:S01]  /*11c10*/  F2FP.BF16.F32.PACK_AB R10, RZ, R3 ;  /* 0x00000003ff0a723e */ /* 0x000fe200000010ff */
[----:B------:R-:W-:-:S05]  /*11c20*/  FMUL R3, R235, R2 ;  /* 0x00000002eb037220 */ /* 0x000fca0000400000 */
[----:B------:R-:W-:Y:S01]  /*11c30*/  F2FP.BF16.F32.PACK_AB R9, RZ, R3 ;  /* 0x00000003ff09723e */ /* 0x000fe200000010ff */
[-C--:B------:R-:W-:Y:S01]  /*11c40*/  FMUL R3, R234, R2.reuse ;  /* 0x00000002ea037220 */ /* 0x080fe20000400000 */
[----:B------:R0:W-:Y:S04]  /*11c50*/  @P0 STG.E.U16 desc[UR36][R6.64+0x90], R10 ;  /* 0x0000900a06000986 */ /* 0x0001e8000c101524 */
[----:B------:R-:W-:Y:S02]  /*11c60*/  F2FP.BF16.F32.PACK_AB R3, RZ, R3 ;  /* 0x00000003ff03723e */ /* 0x000fe400000010ff */
[----:B------:R-:W-:Y:S01]  /*11c70*/  PRMT R11, R9, 0x7610, R11 ;  /* 0x00007610090b7816 */ /* 0x000fe2000000000b */
[-C--:B------:R-:W-:Y:S01]  /*11c80*/  FMUL R9, R232, R2.reuse ;  /* 0x00000002e8097220 */ /* 0x080fe20000400000 */
[----:B0-----:R-:W-:Y:S01]  /*11c90*/  PRMT R10, R3, 0x7610, R10 ;  /* 0x00007610030a7816 */ /* 0x001fe2000000000a */
[----:B------:R-:W-:-:S02]  /*11ca0*/  FMUL R3, R231, R2 ;  /* 0x00000002e7037220 */ /* 0x000fc40000400000 */
[----:B------:R0:W-:Y:S01]  /*11cb0*/  @P1 STG.E.U16 desc[UR36][R6.64+0x92], R11 ;  /* 0x0000920b06001986 */ /* 0x0001e2000c101524 */
[----:B------:R-:W-:Y:S02]  /*11cc0*/  ISETP.GT.AND P1, PT, R0, 0x50, P2 ;  /* 0x000000500000780c */ /* 0x000fe40001724270 */
[----:B------:R-:W-:Y:S02]  /*11cd0*/  F2FP.BF16.F32.PACK_AB R9, RZ, R9 ;  /* 0x00000009ff09723e */ /* 0x000fe400000010ff */
[----:B------:R-:W-:Y:S01]  /*11ce0*/  F2FP.BF16.F32.PACK_AB R8, RZ, R3 ;  /* 0x00000003ff08723e */ /* 0x000fe200000010ff */
[----:B------:R-:W-:Y:S01]  /*11cf0*/  FMUL R3, R230, R2 ;  /* 0x00000002e6037220 */ /* 0x000fe20000400000 */
[C---:B------:R-:W-:Y:S01]  /*11d00*/  ISETP.GT.AND P0, PT, R0.reuse, 0x51, P2 ;  /* 0x000000510000780c */ /* 0x040fe20001704270 */
[----:B------:R1:W-:Y:S01]  /*11d10*/  @P4 STG.E.U16 desc[UR36][R4.64+0xa0], R10 ;  /* 0x0000a00a04004986 */ /* 0x0003e2000c101524 */
[----:B------:R-:W-:Y:S02]  /*11d20*/  ISETP.GT.AND P4, PT, R0, 0x58, P3 ;  /* 0x000000580000780c */ /* 0x000fe40001f84270 */
[----:B0-----:R-:W-:-:S02]  /*11d30*/  PRMT R11, R9, 0x7610, R11 ;  /* 0x00007610090b7816 */ /* 0x001fc4000000000b */
[----:B------:R-:W-:Y:S01]  /*11d40*/  F2FP.BF16.F32.PACK_AB R9, RZ, R3 ;  /* 0x00000003ff09723e */ /* 0x000fe200000010ff */
[-C--:B------:R-:W-:Y:S01]  /*11d50*/  FMUL R3, R228, R2.reuse ;  /* 0x00000002e4037220 */ /* 0x080fe20000400000 */
[----:B------:R-:W-:Y:S01]  /*11d60*/  PRMT R13, R8, 0x7610, R13 ;  /* 0x00007610080d7816 */ /* 0x000fe2000000000d */
[----:B------:R-:W-:Y:S01]  /*11d70*/  FMUL R8, R229, R2 ;  /* 0x00000002e5087220 */ /* 0x000fe20000400000 */
[----:B------:R-:W-:Y:S01]  /*11d80*/  @P5 STG.E.U16 desc[UR36][R4.64+0xa2], R12 ;  /* 0x0000a20c04005986 */ /* 0x000fe2000c101524 */
[----:B------:R-:W-:Y:S02]  /*11d90*/  ISETP.GT.AND P5, PT, R0, 0x59, P3 ;  /* 0x000000590000780c */ /* 0x000fe40001fa4270 */
[----:B------:R-:W-:Y:S01]  /*11da0*/  F2FP.BF16.F32.PACK_AB R3, RZ, R3 ;  /* 0x00000003ff03723e */ /* 0x000fe200000010ff */
[----:B------:R0:W-:Y:S01]  /*11db0*/  @P1 STG.E.U16 desc[UR36][R6.64+0xa0], R11 ;  /* 0x0000a00b06001986 */ /* 0x0001e2000c101524 */
[----:B-1----:R-:W-:Y:S01]  /*11dc0*/  F2FP.BF16.F32.PACK_AB R10, RZ, R8 ;  /* 0x00000008ff0a723e */ /* 0x002fe200000010ff */
[----:B------:R-:W-:-:S02]  /*11dd0*/  FMUL R8, R227, R2 ;  /* 0x00000002e3087220 */ /* 0x000fc40000400000 */
[----:B------:R-:W-:Y:S01]  /*11de0*/  @P0 STG.E.U16 desc[UR36][R6.64+0xa2], R13 ;  /* 0x0000a20d06000986 */ /* 0x000fe2000c101524 */
[C---:B------:R-:W-:Y:S02]  /*11df0*/  ISETP.GT.AND P0, PT, R0.reuse, 0x58, P2 ;  /* 0x000000580000780c */ /* 0x040fe40001704270 */
[C---:B------:R-:W-:Y:S01]  /*11e00*/  ISETP.GT.AND P1, PT, R0.reuse, 0x59, P2 ;  /* 0x000000590000780c */ /* 0x040fe20001724270 */
[----:B------:R1:W-:Y:S01]  /*11e10*/  @P4 STG.E.U16 desc[UR36][R4.64+0xb0], R9 ;  /* 0x0000b00904004986 */ /* 0x0003e2000c101524 */
[----:B------:R-:W-:Y:S02]  /*11e20*/  ISETP.GT.AND P4, PT, R0, 0x60, P3 ;  /* 0x000000600000780c */ /* 0x000fe40001f84270 */
[----:B0-----:R-:W-:Y:S01]  /*11e30*/  PRMT R11, R3, 0x7610, R11 ;  /* 0x00007610030b7816 */ /* 0x001fe2000000000b */
[----:B------:R-:W-:Y:S01]  /*11e40*/  FMUL R3, R226, R2 ;  /* 0x00000002e2037220 */ /* 0x000fe20000400000 */
[----:B------:R-:W-:Y:S01]  /*11e50*/  F2FP.BF16.F32.PACK_AB R8, RZ, R8 ;  /* 0x00000008ff08723e */ /* 0x000fe200000010ff */
[----:B------:R0:W-:Y:S03]  /*11e60*/  @P5 STG.E.U16 desc[UR36][R4.64+0xb2], R10 ;  /* 0x0000b20a04005986 */ /* 0x0001e6000c101524 */
[----:B-1----:R-:W-:Y:S01]  /*11e70*/  F2FP.BF16.F32.PACK_AB R9, RZ, R3 ;  /* 0x00000003ff09723e */ /* 0x002fe200000010ff */
[-C--:B------:R-:W-:Y:S01]  /*11e80*/  FMUL R3, R225, R2.reuse ;  /* 0x00000002e1037220 */ /* 0x080fe20000400000 */
[----:B------:R-:W-:Y:S01]  /*11e90*/  PRMT R12, R8, 0x7610, R12 ;  /* 0x00007610080c7816 */ /* 0x000fe2000000000c */
[----:B------:R-:W-:Y:S01]  /*11ea0*/  FMUL R8, R224, R2 ;  /* 0x00000002e0087220 */ /* 0x000fe20000400000 */
[----:B------:R1:W-:Y:S01]  /*11eb0*/  @P0 STG.E.U16 desc[UR36][R6.64+0xb0], R11 ;  /* 0x0000b00b06000986 */ /* 0x0003e2000c101524 */
[----:B0-----:R-:W-:-:S02]  /*11ec0*/  PRMT R10, R9, 0x7610, R10 ;  /* 0x00007610090a7816 */ /* 0x001fc4000000000a */
[----:B------:R-:W-:Y:S01]  /*11ed0*/  F2FP.BF16.F32.PACK_AB R3, RZ, R3 ;  /* 0x00000003ff03723e */ /* 0x000fe200000010ff */
[----:B------:R0:W-:Y:S01]  /*11ee0*/  @P1 STG.E.U16 desc[UR36][R6.64+0xb2], R12 ;  /* 0x0000b20c06001986 */ /* 0x0001e2000c101524 */
[C---:B------:R-:W-:Y:S01]  /*11ef0*/  ISETP.GT.AND P5, PT, R0.reuse, 0x61, P3 ;  /* 0x000000610000780c */ /* 0x040fe20001fa4270 */
[-C--:B------:R-:W-:Y:S01]  /*11f00*/  FMUL R9, R223, R2.reuse ;  /* 0x00000002df097220 */ /* 0x080fe20000400000 */
[C---:B------:R-:W-:Y:S01]  /*11f10*/  ISETP.GT.AND P1, PT, R0.reuse, 0x60, P2 ;  /* 0x000000600000780c */ /* 0x040fe20001724270 */
[----:B------:R-:W-:Y:S01]  /*11f20*/  @P4 STG.E.U16 desc[UR36][R4.64+0xc0], R10 ;  /* 0x0000c00a04004986 */ /* 0x000fe2000c101524 */
[----:B------:R-:W-:Y:S02]  /*11f30*/  ISETP.GT.AND P4, PT, R0, 0x61, P2 ;  /* 0x000000610000780c */ /* 0x000fe40001784270 */
[----:B-1----:R-:W-:Y:S01]  /*11f40*/  PRMT R11, R3, 0x7610, R11 ;  /* 0x00007610030b7816 */ /* 0x002fe2000000000b */
[----:B------:R-:W-:Y:S01]  /*11f50*/  FMUL R3, R222, R2 ;  /* 0x00000002de037220 */ /* 0x000fe20000400000 */
[----:B------:R-:W-:-:S02]  /*11f60*/  F2FP.BF16.F32.PACK_AB R8, RZ, R8 ;  /* 0x00000008ff08723e */ /* 0x000fc400000010ff */
[----:B------:R-:W-:Y:S02]  /*11f70*/  F2FP.BF16.F32.PACK_AB R9, RZ, R9 ;  /* 0x00000009ff09723e */ /* 0x000fe400000010ff */
[----:B0-----:R-:W-:Y:S02]  /*11f80*/  PRMT R12, R8, 0x7610, R12 ;  /* 0x00007610080c7816 */ /* 0x001fe4000000000c */
[----:B------:R-:W-:Y:S01]  /*11f90*/  F2FP.BF16.F32.PACK_AB R8, RZ, R3 ;  /* 0x00000003ff08723e */ /* 0x000fe200000010ff */
[-C--:B------:R-:W-:Y:S01]  /*11fa0*/  FMUL R3, R221, R2.reuse ;  /* 0x00000002dd037220 */ /* 0x080fe20000400000 */
[----:B------:R-:W-:Y:S01]  /*11fb0*/  PRMT R13, R9, 0x7610, R13 ;  /* 0x00007610090d7816 */ /* 0x000fe2000000000d */
[----:B------:R0:W-:Y:S01]  /*11fc0*/  @P5 STG.E.U16 desc[UR36][R4.64+0xc2], R11 ;  /* 0x0000c20b04005986 */ /* 0x0001e2000c101524 */
[----:B------:R-:W-:Y:S02]  /*11fd0*/  ISETP.GT.AND P0, PT, R0, 0x68, P3 ;  /* 0x000000680000780c */ /* 0x000fe40001f04270 */
[----:B------:R-:W-:Y:S01]  /*11fe0*/  F2FP.BF16.F32.PACK_AB R9, RZ, R3 ;  /* 0x00000003ff09723e */ /* 0x000fe200000010ff */
[----:B------:R1:W-:Y:S01]  /*11ff0*/  @P1 STG.E.U16 desc[UR36][R6.64+0xc0], R12 ;  /* 0x0000c00c06001986 */ /* 0x0003e2000c101524 */
[----:B------:R-:W-:-:S03]  /*12000*/  FMUL R3, R219, R2 ;  /* 0x00000002db037220 */ /* 0x000fc60000400000 */
[----:B------:R-:W-:Y:S01]  /*12010*/  @P4 STG.E.U16 desc[UR36][R6.64+0xc2], R13 ;  /* 0x0000c20d06004986 */ /* 0x000fe2000c101524 */
[----:B------:R-:W-:Y:S02]  /*12020*/  ISETP.GT.AND P4, PT, R0, 0x69, P3 ;  /* 0x000000690000780c */ /* 0x000fe40001f84270 */
[----:B------:R-:W-:Y:S01]  /*12030*/  PRMT R14, R8, 0x7610, R14 ;  /* 0x00007610080e7816 */ /* 0x000fe2000000000e */
[-C--:B------:R-:W-:Y:S01]  /*12040*/  FMUL R8, R220, R2.reuse ;  /* 0x00000002dc087220 */ /* 0x080fe20000400000 */
[----:B------:R-:W-:Y:S02]  /*12050*/  F2FP.BF16.F32.PACK_AB R3, RZ, R3 ;  /* 0x00000003ff03723e */ /* 0x000fe400000010ff */
[----:B------:R-:W-:Y:S01]  /*12060*/  ISETP.GT.AND P1, PT, R0, 0x68, P2 ;  /* 0x000000680000780c */ /* 0x000fe20001724270 */
[----:B------:R-:W-:Y:S01]  /*12070*/  @P0 STG.E.U16 desc[UR36][R4.64+0xd0], R14 ;  /* 0x0000d00e04000986 */ /* 0x000fe2000c101524 */
[----:B0-----:R-:W-:Y:S01]  /*12080*/  PRMT R11, R3, 0x7610, R11 ;  /* 0x00007610030b7816 */ /* 0x001fe2000000000b */
[----:B------:R-:W-:Y:S01]  /*12090*/  FMUL R3, R217, R2 ;  /* 0x00000002d9037220 */ /* 0x000fe20000400000 */
[----:B------:R-:W-:Y:S01]  /*120a0*/  F2FP.BF16.F32.PACK_AB R10, RZ, R8 ;  /* 0x00000008ff0a723e */ /* 0x000fe200000010ff */
[----:B------:R-:W-:Y:S01]  /*120b0*/  FMUL R8, R218, R2 ;  /* 0x00000002da087220 */ /* 0x000fe20000400000 */
[C---:B------:R-:W-:Y:S01]  /*120c0*/  ISETP.GT.AND P0, PT, R0.reuse, 0x69, P2 ;  /* 0x000000690000780c */ /* 0x040fe20001704270 */
[----:B------:R0:W-:Y:S01]  /*120d0*/  @P4 STG.E.U16 desc[UR36][R4.64+0xd2], R9 ;  /* 0x0000d20904004986 */ /* 0x0001e2000c101524 */
[----:B------:R-:W-:-:S02]  /*120e0*/  ISETP.GT.AND P5, PT, R0, 0x70, P3 ;  /* 0x000000700000780c */ /* 0x000fc40001fa4270 */
[----:B------:R-:W-:-:S04]  /*120f0*/  F2FP.BF16.F32.PACK_AB R8, RZ, R8 ;  /* 0x00000008ff08723e */ /* 0x000fc800000010ff */
[----:B-1----:R-:W-:Y:S02]  /*12100*/  PRMT R12, R8, 0x7610, R12 ;  /* 0x00007610080c7816 */ /* 0x002fe4000000000c */
[----:B0-----:R-:W-:Y:S01]  /*12110*/  F2FP.BF16.F32.PACK_AB R9, RZ, R3 ;  /* 0x00000003ff09723e */ /* 0x001fe200000010ff */
[-C--:B------:R-:W-:Y:S01]  /*12120*/  FMUL R3, R216, R2.reuse ;  /* 0x00000002d8037220 */ /* 0x080fe20000400000 */
[----:B------:R-:W-:Y:S01]  /*12130*/  FMUL R8, R215, R2 ;  /* 0x00000002d7087220 */ /* 0x000fe20000400000 */
[----:B------:R0:W-:Y:S03]  /*12140*/  @P1 STG.E.U16 desc[UR36][R6.64+0xd0], R10 ;  /* 0x0000d00a06001986 */ /* 0x0001e6000c101524 */
[----:B------:R-:W-:Y:S01]  /*12150*/  F2FP.BF16.F32.PACK_AB R3, RZ, R3 ;  /* 0x00000003ff03723e */ /* 0x000fe200000010ff */
[----:B------:R1:W-:Y:S01]  /*12160*/  @P0 STG.E.U16 desc[UR36][R6.64+0xd2], R11 ;  /* 0x0000d20b06000986 */ /* 0x0003e2000c101524 */
[----:B------:R-:W-:-:S02]  /*12170*/  ISETP.GT.AND P1, PT, R0, 0x70, P2 ;  /* 0x000000700000780c */ /* 0x000fc40001724270 */
[----:B------:R-:W-:Y:S01]  /*12180*/  F2FP.BF16.F32.PACK_AB R8, RZ, R8 ;  /* 0x00000008ff08723e */ /* 0x000fe200000010ff */
[----:B------:R2:W-:Y:S01]  /*12190*/  @P5 STG.E.U16 desc[UR36][R4.64+0xe0], R12 ;  /* 0x0000e00c04005986 */ /* 0x0005e2000c101524 */
[----:B0-----:R-:W-:Y:S01]  /*121a0*/  PRMT R10, R9, 0x7610, R10 ;  /* 0x00007610090a7816 */ /* 0x001fe2000000000a */
[-C--:B------:R-:W-:Y:S01]  /*121b0*/  FMUL R9, R214, R2.reuse ;  /* 0x00000002d6097220 */ /* 0x080fe20000400000 */
[----:B-1----:R-:W-:Y:S01]  /*121c0*/  PRMT R11, R3, 0x7610, R11 ;  /* 0x00007610030b7816 */ /* 0x002fe2000000000b */
[----:B------:R-:W-:-:S03]  /*121d0*/  FMUL R3, R213, R2 ;  /* 0x00000002d5037220 */ /* 0x000fc60000400000 */
[----:B------:R-:W-:Y:S02]  /*121e0*/  F2FP.BF16.F32.PACK_AB R9, RZ, R9 ;  /* 0x00000009ff09723e */ /* 0x000fe400000010ff */
[----:B--2---:R-:W-:Y:S02]  /*121f0*/  PRMT R12, R8, 0x7610, R12 ;  /* 0x00007610080c7816 */ /* 0x004fe4000000000c */
[----:B------:R-:W-:Y:S01]  /*12200*/  F2FP.BF16.F32.PACK_AB R8, RZ, R3 ;  /* 0x00000003ff08723e */ /* 0x000fe200000010ff */
[----:B------:R-:W-:Y:S01]  /*12210*/  FMUL R3, R212, R2 ;  /* 0x00000002d4037220 */ /* 0x000fe20000400000 */
[C---:B------:R-:W-:Y:S02]  /*12220*/  ISETP.GT.AND P4, PT, R0.reuse, 0x71, P2 ;  /* 0x000000710000780c */ /* 0x040fe40001784270 */
[----:B------:R-:W-:Y:S01]  /*12230*/  ISETP.GT.AND P5, PT, R0, 0x78, P3 ;  /* 0x000000780000780c */ /* 0x000fe20001fa4270 */
[----:B------:R0:W-:Y:S01]  /*12240*/  @P6 STG.E.U16 desc[UR36][R4.64+0xe2], R10 ;  /* 0x0000e20a04006986 */ /* 0x0001e2000c101524 */
[----:B------:R-:W-:-:S02]  /*12250*/  PRMT R13, R9, 0x7610, R13 ;  /* 0x00007610090d7816 */ /* 0x000fc4000000000d */
[----:B------:R-:W-:Y:S01]  /*12260*/  F2FP.BF16.F32.PACK_AB R9, RZ, R3 ;  /* 0x00000003ff09723e */ /* 0x000fe200000010ff */
[----:B------:R1:W-:Y:S01]  /*12270*/  @P1 STG.E.U16 desc[UR36][R6.64+0xe0], R11 ;  /* 0x0000e00b06001986 */ /* 0x0003e2000c101524 */
[----:B------:R-:W-:Y:S01]  /*12280*/  ISETP.GT.AND P0, PT, R0, 0x79, P3 ;  /* 0x000000790000780c */ /* 0x000fe20001f04270 */
[-C--:B------:R-:W-:Y:S01]  /*12290*/  FMUL R3, R210, R2.reuse ;  /* 0x00000002d2037220 */ /* 0x080fe20000400000 */
[----:B------:R-:W-:Y:S02]  /*122a0*/  ISETP.GT.AND P1, PT, R0, 0x78, P2 ;  /* 0x000000780000780c */ /* 0x000fe40001724270 */
[----:B------:R-:W-:Y:S01]  /*122b0*/  PRMT R14, R8, 0x7610, R14 ;  /* 0x00007610080e7816 */ /* 0x000fe2000000000e */
[----:B------:R-:W-:Y:S01]  /*122c0*/  FMUL R8, R211, R2 ;  /* 0x00000002d3087220 */ /* 0x000fe20000400000 */
[----:B------:R-:W-:Y:S01]  /*122d0*/  F2FP.BF16.F32.PACK_AB R3, RZ, R3 ;  /* 0x00000003ff03723e */ /* 0x000fe200000010ff */
[----:B------:R2:W-:Y:S01]  /*122e0*/  @P4 STG.E.U16 desc[UR36][R6.64+0xe2], R12 ;  /* 0x0000e20c06004986 */ /* 0x0005e2000c101524 */
[----:B------:R-:W-:-:S02]  /*122f0*/  ISETP.GT.AND P4, PT, R0, 0x79, P2 ;  /* 0x000000790000780c */ /* 0x000fc40001784270 */
[----:B0-----:R-:W-:Y:S01]  /*12300*/  F2FP.BF16.F32.PACK_AB R10, RZ, R8 ;  /* 0x00000008ff0a723e */ /* 0x001fe200000010ff */
[----:B------:R-:W-:Y:S01]  /*12310*/  @P5 STG.E.U16 desc[UR36][R4.64+0xf0], R13 ;  /* 0x0000f00d04005986 */ /* 0x000fe2000c101524 */
[----:B-1----:R-:W-:Y:S01]  /*12320*/  PRMT R11, R3, 0x7610, R11 ;  /* 0x00007610030b7816 */ /* 0x002fe2000000000b */
[-C--:B------:R-:W-:Y:S01]  /*12330*/  FMUL R3, R208, R2.reuse ;  /* 0x00000002d0037220 */ /* 0x080fe20000400000 */
[----:B------:R-:W-:Y:S01]  /*12340*/  FMUL R8, R209, R2 ;  /* 0x00000002d1087220 */ /* 0x000fe20000400000 */
[C---:B------:R-:W-:Y:S01]  /*12350*/  ISETP.GT.AND P5, PT, R0.reuse, 0x80, P3 ;  /* 0x000000800000780c */ /* 0x040fe20001fa4270 */
[----:B------:R-:W-:Y:S01]  /*12360*/  @P0 STG.E.U16 desc[UR36][R4.64+0xf2], R14 ;  /* 0x0000f20e04000986 */ /* 0x000fe2000c101524 */
[----:B------:R-:W-:-:S03]  /*12370*/  ISETP.GT.AND P6, PT, R0, 0x81, P3 ;  /* 0x000000810000780c */ /* 0x000fc60001fc4270 */
[----:B------:R0:W-:Y:S01]  /*12380*/  @P1 STG.E.U16 desc[UR36][R6.64+0xf0], R9 ;  /* 0x0000f00906001986 */ /* 0x0001e2000c101524 */
[----:B------:R-:W-:-:S04]  /*12390*/  F2FP.BF16.F32.PACK_AB R8, RZ, R8 ;  /* 0x00000008ff08723e */ /* 0x000fc800000010ff */
[----:B--2---:R-:W-:Y:S01]  /*123a0*/  PRMT R12, R8, 0x7610, R12 ;  /* 0x00007610080c7816 */ /* 0x004fe2000000000c */
[-C--:B------:R-:W-:Y:S01]  /*123b0*/  FMUL R8, R206, R2.reuse ;  /* 0x00000002ce087220 */ /* 0x080fe20000400000 */
[----:B0-----:R-:W-:Y:S01]  /*123c0*/  F2FP.BF16.F32.PACK_AB R9, RZ, R3 ;  /* 0x00000003ff09723e */ /* 0x001fe200000010ff */
[----:B------:R-:W-:Y:S01]  /*123d0*/  FMUL R3, R207, R2 ;  /* 0x00000002cf037220 */ /* 0x000fe20000400000 */
[----:B------:R0:W-:Y:S01]  /*123e0*/  @P4 STG.E.U16 desc[UR36][R6.64+0xf2], R10 ;  /* 0x0000f20a06004986 */ /* 0x0001e2000c101524 */
[----:B------:R-:W-:-:S03]  /*123f0*/  ISETP.GT.AND P0, PT, R0, 0x80, P2 ;  /* 0x000000800000780c */ /* 0x000fc60001704270 */
[----:B------:R-:W-:Y:S01]  /*12400*/  F2FP.BF16.F32.PACK_AB R3, RZ, R3 ;  /* 0x00000003ff03723e */ /* 0x000fe200000010ff */
[----:B------:R1:W-:Y:S01]  /*12410*/  @P5 STG.E.U16 desc[UR36][R4.64+0x100], R11 ;  /* 0x0001000b04005986 */ /* 0x0003e2000c101524 */
[----:B------:R-:W-:Y:S02]  /*12420*/  ISETP.GT.AND P1, PT, R0, 0x81, P2 ;  /* 0x000000810000780c */ /* 0x000fe40001724270 */
[----:B------:R-:W-:Y:S01]  /*12430*/  F2FP.BF16.F32.PACK_AB R8, RZ, R8 ;  /* 0x00000008ff08723e */ /* 0x000fe200000010ff */
[----:B------:R2:W-:Y:S01]  /*12440*/  @P6 STG.E.U16 desc[UR36][R4.64+0x102], R12 ;  /* 0x0001020c04006986 */ /* 0x0005e2000c101524 */
[----:B0-----:R-:W-:Y:S01]  /*12450*/  PRMT R10, R9, 0x7610, R10 ;  /* 0x00007610090a7816 */ /* 0x001fe2000000000a */
[-C--:B------:R-:W-:Y:S01]  /*12460*/  FMUL R9, R205, R2.reuse ;  /* 0x00000002cd097220 */ /* 0x080fe20000400000 */
[----:B-1----:R-:W-:Y:S01]  /*12470*/  PRMT R11, R3, 0x7610, R11 ;  /* 0x00007610030b7816 */ /* 0x002fe2000000000b */
[----:B------:R-:W-:Y:S01]  /*12480*/  FMUL R3, R204, R2 ;  /* 0x00000002cc037220 */ /* 0x000fe20000400000 */
[----:B------:R-:W-:-:S02]  /*12490*/  ISETP.GT.AND P4, PT, R0, 0x88, P3 ;  /* 0x000000880000780c */ /* 0x000fc40001f84270 */
[----:B--2---:R-:W-:Y:S02]  /*124a0*/  PRMT R12, R8, 0x7610, R12 ;  /* 0x00007610080c7816 */ /* 0x004fe4000000000c */
[----:B------:R-:W-:Y:S01]  /*124b0*/  F2FP.BF16.F32.PACK_AB R8, RZ, R3 ;  /* 0x00000003ff08723e */ /* 0x000fe200000010ff */
[-C--:B------:R-:W-:Y:S01]  /*124c0*/  FMUL R3, R203, R2.reuse ;  /* 0x00000002cb037220 */ /* 0x080fe20000400000 */
[----:B------:R-:W-:Y:S02]  /*124d0*/  F2FP.BF16.F32.PACK_AB R9, RZ, R9 ;  /* 0x00000009ff09723e */ /* 0x000fe400000010ff */
[C---:B------:R-:W-:Y:S01]  /*124e0*/  ISETP.GT.AND P5, PT, R0.reuse, 0x89, P3 ;  /* 0x000000890000780c */ /* 0x040fe20001fa4270 */
[----:B------:R0:W-:Y:S01]  /*124f0*/  @P0 STG.E.U16 desc[UR36][R6.64+0x100], R10 ;  /* 0x0001000a06000986 */ /* 0x0001e2000c101524 */
[----:B------:R-:W-:Y:S02]  /*12500*/  PRMT R13, R9, 0x7610, R13 ;  /* 0x00007610090d7816 */ /* 0x000fe4000000000d */
[----:B------:R-:W-:Y:S01]  /*12510*/  F2FP.BF16.F32.PACK_AB R9, RZ, R3 ;  /* 0x00000003ff09723e */ /* 0x000fe200000010ff */
[----:B------:R1:W-:Y:S01]  /*12520*/  @P1 STG.E.U16 desc[UR36][R6.64+0x102], R11 ;  /* 0x0001020b06001986 */ /* 0x0003e2000c101524 */
[C---:B------:R-:W-:Y:S01]  /*12530*/  ISETP.GT.AND P0, PT, R0.reuse, 0x88, P2 ;  /* 0x000000880000780c */ /* 0x040fe20001704270 */
[----:B------:R-:W-:Y:S01]  /*12540*/  FMUL R3, R201, R2 ;  /* 0x00000002c9037220 */ /* 0x000fe20000400000 */
[----:B------:R-:W-:-:S02]  /*12550*/  ISETP.GT.AND P1, PT, R0, 0x89, P2 ;  /* 0x000000890000780c */ /* 0x000fc40001724270 */
[----:B------:R-:W-:Y:S01]  /*12560*/  PRMT R14, R8, 0x7610, R14 ;  /* 0x00007610080e7816 */ /* 0x000fe2000000000e */
[----:B------:R-:W-:Y:S01]  /*12570*/  FMUL R8, R202, R2 ;  /* 0x00000002ca087220 */ /* 0x000fe20000400000 */
[----:B------:R-:W-:Y:S01]  /*12580*/  F2FP.BF16.F32.PACK_AB R3, RZ, R3 ;  /* 0x00000003ff03723e */ /* 0x000fe200000010ff */
[----:B------:R2:W-:Y:S01]  /*12590*/  @P4 STG.E.U16 desc[UR36][R4.64+0x110], R12 ;  /* 0x0001100c04004986 */ /* 0x0005e2000c101524 */
[----:B------:R-:W-:Y:S02]  /*125a0*/  ISETP.GT.AND P4, PT, R0, 0x90, P3 ;  /* 0x000000900000780c */ /* 0x000fe40001f84270 */
        /* <DEDUP_REMOVED lines=9> */
[----:B------:R-:W-:Y:S02]  /*12640*/  F2FP.BF16.F32.PACK_AB R8, RZ, R8 ;  /* 0x00000008ff08723e */ /* 0x000fe400000010ff */
[----:B------:R-:W-:Y:S01]  /*12650*/  ISETP.GT.AND P1, PT, R0, 0x91, P2 ;  /* 0x000000910000780c */ /* 0x000fe20001724270 */
[----:B------:R1:W-:Y:S01]  /*12660*/  @P4 STG.E.U16 desc[UR36][R4.64+0x120], R10 ;  /* 0x0001200a04004986 */ /* 0x0003e2000c101524 */
[----:B--2---:R-:W-:Y:S01]  /*12670*/  PRMT R12, R8, 0x7610, R12 ;  /* 0x00007610080c7816 */ /* 0x004fe2000000000c */
[-C--:B------:R-:W-:Y:S01]  /*12680*/  FMUL R8, R197, R2.reuse ;  /* 0x00000002c5087220 */ /* 0x080fe20000400000 */
[----:B0-----:R-:W-:Y:S01]  /*12690*/  F2FP.BF16.F32.PACK_AB R9, RZ, R3 ;  /* 0x00000003ff09723e */ /* 0x001fe200000010ff */
[----:B------:R-:W-:Y:S01]  /*126a0*/  FMUL R3, R198, R2 ;  /* 0x00000002c6037220 */ /* 0x000fe20000400000 */
[----:B------:R-:W-:Y:S01]  /*126b0*/  ISETP.GT.AND P4, PT, R0, 0x98, P3 ;  /* 0x000000980000780c */ /* 0x000fe20001f84270 */
[----:B------:R0:W-:Y:S03]  /*126c0*/  @P5 STG.E.U16 desc[UR36][R4.64+0x122], R11 ;  /* 0x0001220b04005986 */ /* 0x0001e6000c101524 */
[----:B------:R-:W-:-:S02]  /*126d0*/  F2FP.BF16.F32.PACK_AB R3, RZ, R3 ;  /* 0x00000003ff03723e */ /* 0x000fc400000010ff */
[----:B-1----:R-:W-:Y:S01]  /*126e0*/  PRMT R10, R9, 0x7610, R10 ;  /* 0x00007610090a7816 */ /* 0x002fe2000000000a */
[----:B------:R-:W-:Y:S01]  /*126f0*/  FMUL R9, R196, R2 ;  /* 0x00000002c4097220 */ /* 0x000fe20000400000 */
[----:B------:R-:W-:Y:S01]  /*12700*/  F2FP.BF16.F32.PACK_AB R8, RZ, R8 ;  /* 0x00000008ff08723e */ /* 0x000fe200000010ff */
[----:B------:R1:W-:Y:S01]  /*12710*/  @P0 STG.E.U16 desc[UR36][R6.64+0x120], R12 ;  /* 0x0001200c06000986 */ /* 0x0003e2000c101524 */
[----:B0-----:R-:W-:Y:S01]  /*12720*/  PRMT R11, R3, 0x7610, R11 ;  /* 0x00007610030b7816 */ /* 0x001fe2000000000b */
[----:B------:R-:W-:Y:S01]  /*12730*/  FMUL R3, R195, R2 ;  /* 0x00000002c3037220 */ /* 0x000fe20000400000 */
[C---:B------:R-:W-:Y:S01]  /*12740*/  ISETP.GT.AND P5, PT, R0.reuse, 0x99, P3 ;  /* 0x000000990000780c */ /* 0x040fe20001fa4270 */
[----:B------:R0:W-:Y:S01]  /*12750*/  @P1 STG.E.U16 desc[UR36][R6.64+0x122], R10 ;  /* 0x0001220a06001986 */ /* 0x0001e2000c101524 */
[----:B------:R-:W-:Y:S02]  /*12760*/  ISETP.GT.AND P1, PT, R0, 0x98, P2 ;  /* 0x000000980000780c */ /* 0x000fe40001724270 */
[----:B------:R-:W-:-:S02]  /*12770*/  F2FP.BF16.F32.PACK_AB R9, RZ, R9 ;  /* 0x00000009ff09723e */ /* 0x000fc400000010ff */
[----:B-1----:R-:W-:Y:S02]  /*12780*/  PRMT R12, R8, 0x7610, R12 ;  /* 0x00007610080c7816 */ /* 0x002fe4000000000c */
[----:B------:R-:W-:Y:S01]  /*12790*/  F2FP.BF16.F32.PACK_AB R8, RZ, R3 ;  /* 0x00000003ff08723e */ /* 0x000fe200000010ff */
[-C--:B------:R-:W-:Y:S01]  /*127a0*/  FMUL R3, R194, R2.reuse ;  /* 0x00000002c2037220 */ /* 0x080fe20000400000 */
[C---:B------:R-:W-:Y:S01]  /*127b0*/  ISETP.GT.AND P0, PT, R0.reuse, 0x99, P2 ;  /* 0x000000990000780c */ /* 0x040fe20001704270 */
[----:B------:R1:W-:Y:S01]  /*127c0*/  @P4 STG.E.U16 desc[UR36][R4.64+0x130], R11 ;  /* 0x0001300b04004986 */ /* 0x0003e2000c101524 */
[----:B------:R-:W-:Y:S02]  /*127d0*/  ISETP.GT.AND P4, PT, R0, 0xa0, P3 ;  /* 0x000000a00000780c */ /* 0x000fe40001f84270 */
[----:B------:R-:W-:Y:S02]  /*127e0*/  PRMT R13, R9, 0x7610, R13 ;  /* 0x00007610090d7816 */ /* 0x000fe4000000000d */
[----:B------:R-:W-:Y:S01]  /*127f0*/  F2FP.BF16.F32.PACK_AB R9, RZ, R3 ;  /* 0x00000003ff09723e */ /* 0x000fe200000010ff */
[-C--:B------:R-:W-:Y:S01]  /*12800*/  FMUL R3, R192, R2.reuse ;  /* 0x00000002c0037220 */ /* 0x080fe20000400000 */
[----:B------:R-:W-:Y:S01]  /*12810*/  PRMT R14, R8, 0x7610, R14 ;  /* 0x00007610080e7816 */ /* 0x000fe2000000000e */
[----:B------:R-:W-:Y:S01]  /*12820*/  FMUL R8, R193, R2 ;  /* 0x00000002c1087220 */ /* 0x000fe20000400000 */
[----:B------:R2:W-:Y:S01]  /*12830*/  @P5 STG.E.U16 desc[UR36][R4.64+0x132], R12 ;  /* 0x0001320c04005986 */ /* 0x0005e2000c101524 */
[----:B------:R-:W-:-:S02]  /*12840*/  ISETP.GT.AND P5, PT, R0, 0xa1, P3 ;  /* 0x000000a10000780c */ /* 0x000fc40001fa4270 */
[----:B------:R-:W-:Y:S01]  /*12850*/  F2FP.BF16.F32.PACK_AB R3, RZ, R3 ;  /* 0x00000003ff03723e */ /* 0x000fe200000010ff */
[----:B------:R-:W-:Y:S01]  /*12860*/  @P1 STG.E.U16 desc[UR36][R6.64+0x130], R13 ;  /* 0x0001300d06001986 */ /* 0x000fe2000c101524 */
[----:B0-----:R-:W-:Y:S01]  /*12870*/  F2FP.BF16.F32.PACK_AB R10, RZ, R8 ;  /* 0x00000008ff0a723e */ /* 0x001fe200000010ff */
[-C--:B------:R-:W-:Y:S01]  /*12880*/  FMUL R8, R191, R2.reuse ;  /* 0x00000002bf087220 */ /* 0x080fe20000400000 */
[----:B-1----:R-:W-:Y:S01]  /*12890*/  PRMT R11, R3, 0x7610, R11 ;  /* 0x00007610030b7816 */ /* 0x002fe2000000000b */
[----:B------:R-:W-:Y:S01]  /*128a0*/  @P0 STG.E.U16 desc[UR36][R6.64+0x132], R14 ;  /* 0x0001320e06000986 */ /* 0x000fe2000c101524 */
[----:B------:R-:W-:Y:S01]  /*128b0*/  ISETP.GT.AND P0, PT, R0, 0xa0, P2 ;  /* 0x000000a00000780c */ /* 0x000fe20001704270 */
[----:B------:R-:W-:Y:S01]  /*128c0*/  FMUL R3, R190, R2 ;  /* 0x00000002be037220 */ /* 0x000fe20000400000 */
[C---:B------:R-:W-:Y:S01]  /*128d0*/  ISETP.GT.AND P1, PT, R0.reuse, 0xa1, P2 ;  /* 0x000000a10000780c */ /* 0x040fe20001724270 */
[----:B------:R0:W-:Y:S01]  /*128e0*/  @P4 STG.E.U16 desc[UR36][R4.64+0x140], R9 ;  /* 0x0001400904004986 */ /* 0x0001e2000c101524 */
[----:B------:R-:W-:-:S02]  /*128f0*/  ISETP.GT.AND P4, PT, R0, 0xa8, P3 ;  /* 0x000000a80000780c */ /* 0x000fc40001f84270 */
[----:B------:R-:W-:Y:S01]  /*12900*/  F2FP.BF16.F32.PACK_AB R8, RZ, R8 ;  /* 0x00000008ff08723e */ /* 0x000fe200000010ff */
[----:B------:R1:W-:Y:S03]  /*12910*/  @P5 STG.E.U16 desc[UR36][R4.64+0x142], R10 ;  /* 0x0001420a04005986 */ /* 0x0003e6000c101524 */
[----:B--2---:R-:W-:Y:S02]  /*12920*/  PRMT R12, R8, 0x7610, R12 ;  /* 0x00007610080c7816 */ /* 0x004fe4000000000c */
[----:B0-----:R-:W-:Y:S01]  /*12930*/  F2FP.BF16.F32.PACK_AB R9, RZ, R3 ;  /* 0x00000003ff09723e */ /* 0x001fe200000010ff */
[-C--:B------:R-:W-:Y:S01]  /*12940*/  FMUL R3, R189, R2.reuse ;  /* 0x00000002bd037220 */ /* 0x080fe20000400000 */
[-C--:B------:R-:W-:Y:S02]  /*12950*/  FMUL R8, R188, R2.reuse ;  /* 0x00000002bc087220 */ /* 0x080fe40000400000 */
[----:B-1----:R-:W-:Y:S01]  /*12960*/  PRMT R10, R9, 0x7610, R10 ;  /* 0x00007610090a7816 */ /* 0x002fe2000000000a */
[----:B------:R0:W-:Y:S01]  /*12970*/  @P0 STG.E.U16 desc[UR36][R6.64+0x140], R11 ;  /* 0x0001400b06000986 */ /* 0x0001e2000c101524 */
[----:B------:R-:W-:Y:S01]  /*12980*/  F2FP.BF16.F32.PACK_AB R3, RZ, R3 ;  /* 0x00000003ff03723e */ /* 0x000fe200000010ff */
[----:B------:R-:W-:Y:S01]  /*12990*/  FMUL R9, R187, R2 ;  /* 0x00000002bb097220 */ /* 0x000fe20000400000 */
[C---:B------:R-:W-:Y:S01]  /*129a0*/  ISETP.GT.AND P5, PT, R0.reuse, 0xa9, P3 ;  /* 0x000000a90000780c */ /* 0x040fe20001fa4270 */
[----:B------:R1:W-:Y:S01]  /*129b0*/  @P1 STG.E.U16 desc[UR36][R6.64+0x142], R12 ;  /* 0x0001420c06001986 */ /* 0x0003e2000c101524 */
[----:B------:R-:W-:-:S03]  /*129c0*/  ISETP.GT.AND P1, PT, R0, 0xa8, P2 ;  /* 0x000000a80000780c */ /* 0x000fc60001724270 */
[----:B------:R-:W-:Y:S01]  /*129d0*/  @P4 STG.E.U16 desc[UR36][R4.64+0x150], R10 ;  /* 0x0001500a04004986 */ /* 0x000fe2000c101524 */
[----:B------:R-:W-:Y:S02]  /*129e0*/  ISETP.GT.AND P4, PT, R0, 0xa9, P2 ;  /* 0x000000a90000780c */ /* 0x000fe40001784270 */
[----:B------:R-:W-:Y:S02]  /*129f0*/  F2FP.BF16.F32.PACK_AB R8, RZ, R8 ;  /* 0x00000008ff08723e */ /* 0x000fe400000010ff */
[----:B0-----:R-:W-:Y:S01]  /*12a00*/  PRMT R11, R3, 0x7610, R11 ;  /* 0x00007610030b7816 */ /* 0x001fe2000000000b */
[-C--:B------:R-:W-:Y:S01]  /*12a10*/  FMUL R3, R186, R2.reuse ;  /* 0x00000002ba037220 */ /* 0x080fe20000400000 */
[----:B------:R-:W-:Y:S02]  /*12a20*/  F2FP.BF16.F32.PACK_AB R9, RZ, R9 ;  /* 0x00000009ff09723e */ /* 0x000fe400000010ff */
[----:B-1----:R-:W-:Y:S02]  /*12a30*/  PRMT R12, R8, 0x7610, R12 ;  /* 0x00007610080c7816 */ /* 0x002fe4000000000c */
[----:B------:R-:W-:Y:S01]  /*12a40*/  F2FP.BF16.F32.PACK_AB R8, RZ, R3 ;  /* 0x00000003ff08723e */ /* 0x000fe200000010ff */
[----:B------:R-:W-:Y:S01]  /*12a50*/  FMUL R3, R185, R2 ;  /* 0x00000002b9037220 */ /* 0x000fe20000400000 */
[----:B------:R-:W-:Y:S01]  /*12a60*/  PRMT R13, R9, 0x7610, R13 ;  /* 0x00007610090d7816 */ /* 0x000fe2000000000d */
[----:B------:R0:W-:Y:S01]  /*12a70*/  @P5 STG.E.U16 desc[UR36][R4.64+0x152], R11 ;  /* 0x0001520b04005986 */ /* 0x0001e2000c101524 */
[----:B------:R-:W-:-:S02]  /*12a80*/  ISETP.GT.AND P0, PT, R0, 0xb0, P3 ;  /* 0x000000b00000780c */ /* 0x000fc40001f04270 */
        /* <DEDUP_REMOVED lines=26> */
[----:B------:R-:W-:Y:S02]  /*12c30*/  ISETP.GT.AND P1, PT, R0, 0xb8, P2 ;  /* 0x000000b80000780c */ /* 0x000fe40001724270 */
[----:B------:R-:W-:Y:S02]  /*12c40*/  F2FP.BF16.F32.PACK_AB R8, RZ, R8 ;  /* 0x00000008ff08723e */ /* 0x000fe400000010ff */
[----:B0-----:R-:W-:Y:S01]  /*12c50*/  PRMT R10, R9, 0x7610, R10 ;  /* 0x00007610090a7816 */ /* 0x001fe2000000000a */
[-C--:B------:R-:W-:Y:S01]  /*12c60*/  FMUL R9, R178, R2.reuse ;  /* 0x00000002b2097220 */ /* 0x080fe20000400000 */
[----:B-1----:R-:W-:Y:S01]  /*12c70*/  PRMT R11, R3, 0x7610, R11 ;  /* 0x00007610030b7816 */ /* 0x002fe2000000000b */
[----:B------:R-:W-:Y:S01]  /*12c80*/  FMUL R3, R177, R2 ;  /* 0x00000002b1037220 */ /* 0x000fe20000400000 */
[----:B------:R0:W-:Y:S02]  /*12c90*/  @P5 STG.E.U16 desc[UR36][R4.64+0x170], R12 ;  /* 0x0001700c04005986 */ /* 0x0001e4000c101524 */
[----:B------:R-:W-:-:S02]  /*12ca0*/  F2FP.BF16.F32.PACK_AB R9, RZ, R9 ;  /* 0x00000009ff09723e */ /* 0x000fc400000010ff */
[C---:B------:R-:W-:Y:S02]  /*12cb0*/  ISETP.GT.AND P4, PT, R0.reuse, 0xb9, P2 ;  /* 0x000000b90000780c */ /* 0x040fe40001784270 */
[----:B------:R-:W-:Y:S02]  /*12cc0*/  ISETP.GT.AND P5, PT, R0, 0xc0, P3 ;  /* 0x000000c00000780c */ /* 0x000fe40001fa4270 */
[----:B0-----:R-:W-:Y:S02]  /*12cd0*/  PRMT R12, R8, 0x7610, R12 ;  /* 0x00007610080c7816 */ /* 0x001fe4000000000c */
[----:B------:R-:W-:Y:S01]  /*12ce0*/  F2FP.BF16.F32.PACK_AB R8, RZ, R3 ;  /* 0x00000003ff08723e */ /* 0x000fe200000010ff */
[----:B------:R-:W-:Y:S01]  /*12cf0*/  FMUL R3, R176, R2 ;  /* 0x00000002b0037220 */ /* 0x000fe20000400000 */
[----:B------:R-:W-:Y:S01]  /*12d00*/  PRMT R13, R9, 0x7610, R13 ;  /* 0x00007610090d7816 */ /* 0x000fe2000000000d */
[----:B------:R0:W-:Y:S01]  /*12d10*/  @P6 STG.E.U16 desc[UR36][R4.64+0x172], R10 ;  /* 0x0001720a04006986 */ /* 0x0001e2000c101524 */
[----:B------:R-:W-:-:S02]  /*12d20*/  ISETP.GT.AND P0, PT, R0, 0xc1, P3 ;  /* 0x000000c10000780c */ /* 0x000fc40001f04270 */
[----:B------:R-:W-:Y:S01]  /*12d30*/  F2FP.BF16.F32.PACK_AB R9, RZ, R3 ;  /* 0x00000003ff09723e */ /* 0x000fe200000010ff */
[----:B------:R1:W-:Y:S01]  /*12d40*/  @P1 STG.E.U16 desc[UR36][R6.64+0x170], R11 ;  /* 0x0001700b06001986 */ /* 0x0003e2000c101524 */
[-C--:B------:R-:W-:Y:S01]  /*12d50*/  FMUL R3, R174, R2.reuse ;  /* 0x00000002ae037220 */ /* 0x080fe20000400000 */
[----:B------:R-:W-:Y:S02]  /*12d60*/  ISETP.GT.AND P1, PT, R0, 0xc0, P2 ;  /* 0x000000c00000780c */ /* 0x000fe40001724270 */
        /* <DEDUP_REMOVED lines=40> */
[C---:B------:R-:W-:Y:S01]  /*12ff0*/  ISETP.GT.AND P0, PT, R0.reuse, 0xd0, P2 ;  /* 0x000000d00000780c */ /* 0x040fe20001704270 */
        /* <DEDUP_REMOVED lines=11> */
[----:B------:R-:W-:Y:S01]  /*130b0*/  ISETP.GT.AND P5, PT, R0, 0xd9, P3 ;  /* 0x000000d90000780c */ /* 0x000fe20001fa4270 */
[----:B------:R-:W-:Y:S01]  /*130c0*/  FMUL R8, R164, R2 ;  /* 0x00000002a4087220 */ /* 0x000fe20000400000 */
[----:B------:R-:W-:Y:S01]  /*130d0*/  @P0 STG.E.U16 desc[UR36][R6.64+0x1a0], R14 ;  /* 0x0001a00e06000986 */ /* 0x000fe2000c101524 */
[----:B------:R-:W-:-:S03]  /*130e0*/  ISETP.GT.AND P0, PT, R0, 0xd8, P2 ;  /* 0x000000d80000780c */ /* 0x000fc60001704270 */
[----:B------:R0:W-:Y:S01]  /*130f0*/  @P1 STG.E.U16 desc[UR36][R6.64+0x1a2], R9 ;  /* 0x0001a20906001986 */ /* 0x0001e2000c101524 */
[----:B------:R-:W-:Y:S02]  /*13100*/  F2FP.BF16.F32.PACK_AB R8, RZ, R8 ;  /* 0x00000008ff08723e */ /* 0x000fe400000010ff */
[----:B------:R-:W-:Y:S02]  /*13110*/  ISETP.GT.AND P1, PT, R0, 0xd9, P2 ;  /* 0x000000d90000780c */ /* 0x000fe40001724270 */
        /* <DEDUP_REMOVED lines=16> */
[----:B------:R1:W-:Y:S01]  /*13220*/  @P1 STG.E.U16 desc[UR36][R6.64+0x1b2], R10 ;  /* 0x0001b20a06001986 */ /* 0x0003e2000c101524 */
[C---:B------:R-:W-:Y:S02]  /*13230*/  ISETP.GT.AND P1, PT, R0.reuse, 0xe0, P2 ;  /* 0x000000e00000780c */ /* 0x040fe40001724270 */
[----:B------:R-:W-:Y:S02]  /*13240*/  ISETP.GT.AND P0, PT, R0, 0xe1, P2 ;  /* 0x000000e10000780c */ /* 0x000fe40001704270 */
[----:B0-----:R-:W-:Y:S02]  /*13250*/  PRMT R12, R8, 0x7610, R12 ;  /* 0x00007610080c7816 */ /* 0x001fe4000000000c */
[----:B------:R-:W-:Y:S01]  /*13260*/  F2FP.BF16.F32.PACK_AB R8, RZ, R3 ;  /* 0x00000003ff08723e */ /* 0x000fe200000010ff */
[----:B------:R-:W-:Y:S01]  /*13270*/  FMUL R3, R157, R2 ;  /* 0x000000029d037220 */ /* 0x000fe20000400000 */
[----:B------:R0:W-:Y:S01]  /*13280*/  @P4 STG.E.U16 desc[UR36][R4.64+0x1c0], R11 ;  /* 0x0001c00b04004986 */ /* 0x0001e2000c101524 */
[----:B-1----:R-:W-:-:S02]  /*13290*/  PRMT R10, R9, 0x7610, R10 ;  /* 0x00007610090a7816 */ /* 0x002fc4000000000a */
[----:B------:R-:W-:Y:S01]  /*132a0*/  PRMT R13, R8, 0x7610, R13 ;  /* 0x00007610080d7816 */ /* 0x000fe2000000000d */
[----:B------:R-:W-:Y:S01]  /*132b0*/  @P5 STG.E.U16 desc[UR36][R4.64+0x1c2], R12 ;  /* 0x0001c20c04005986 */ /* 0x000fe2000c101524 */
[-C--:B------:R-:W-:Y:S01]  /*132c0*/  FMUL R8, R156, R2.reuse ;  /* 0x000000029c087220 */ /* 0x080fe20000400000 */
[C---:B------:R-:W-:Y:S02]  /*132d0*/  ISETP.GT.AND P4, PT, R0.reuse, 0xe8, P3 ;  /* 0x000000e80000780c */ /* 0x040fe40001f84270 */
[----:B------:R-:W-:Y:S01]  /*132e0*/  F2FP.BF16.F32.PACK_AB R9, RZ, R3 ;  /* 0x00000003ff09723e */ /* 0x000fe200000010ff */
[----:B------:R-:W-:Y:S01]  /*132f0*/  FMUL R3, R155, R2 ;  /* 0x000000029b037220 */ /* 0x000fe20000400000 */
[C---:B------:R-:W-:Y:S02]  /*13300*/  ISETP.GT.AND P5, PT, R0.reuse, 0xe9, P3 ;  /* 0x000000e90000780c */ /* 0x040fe40001fa4270 */
[----:B------:R-:W-:Y:S02]  /*13310*/  ISETP.GT.AND P6, PT, R0, 0xe8, P2 ;  /* 0x000000e80000780c */ /* 0x000fe400017c4270 */
[----:B------:R-:W-:Y:S01]  /*13320*/  F2FP.BF16.F32.PACK_AB R8, RZ, R8 ;  /* 0x00000008ff08723e */ /* 0x000fe200000010ff */
[----:B------:R1:W-:Y:S01]  /*13330*/  @P1 STG.E.U16 desc[UR36][R6.64+0x1c0], R10 ;  /* 0x0001c00a06001986 */ /* 0x0003e2000c101524 */
[----:B------:R-:W-:-:S02]  /*13340*/  F2FP.BF16.F32.PACK_AB R3, RZ, R3 ;  /* 0x00000003ff03723e */ /* 0x000fc400000010ff */
[C---:B------:R-:W-:Y:S01]  /*13350*/  ISETP.GT.AND P1, PT, R17.reuse, 0x80, PT ;  /* 0x000000801100780c */ /* 0x040fe20003f24270 */
[----:B------:R2:W-:Y:S01]  /*13360*/  @P0 STG.E.U16 desc[UR36][R6.64+0x1c2], R13 ;  /* 0x0001c20d06000986 */ /* 0x0005e2000c101524 */
[----:B------:R-:W-:Y:S02]  /*13370*/  ISETP.GT.AND P0, PT, R17, 0x88, PT ;  /* 0x000000881100780c */ /* 0x000fe40003f04270 */
[----:B0-----:R-:W-:Y:S02]  /*13380*/  PRMT R11, R8, 0x7610, R11 ;  /* 0x00007610080b7816 */ /* 0x001fe4000000000b */
[----:B------:R-:W-:Y:S02]  /*13390*/  PRMT R17, R3, 0x7610, R17 ;  /* 0x0000761003117816 */ /* 0x000fe40000000011 */
[----:B-1----:R-:W-:Y:S01]  /*133a0*/  PRMT R10, R9, 0x7610, R10 ;  /* 0x00007610090a7816 */ /* 0x002fe2000000000a */
[----:B------:R-:W-:-:S04]  /*133b0*/  FMUL R3, R154, R2 ;  /* 0x000000029a037220 */ /* 0x000fc80000400000 */
[----:B------:R-:W-:Y:S01]  /*133c0*/  @P4 STG.E.U16 desc[UR36][R4.64+0x1d0], R10 ;  /* 0x0001d00a04004986 */ /* 0x000fe2000c101524 */
[----:B------:R-:W-:-:S03]  /*133d0*/  ISETP.GT.AND P4, PT, R0, 0xe9, P2 ;  /* 0x000000e90000780c */ /* 0x000fc60001784270 */
[----:B------:R0:W-:Y:S01]  /*133e0*/  @P5 STG.E.U16 desc[UR36][R4.64+0x1d2], R11 ;  /* 0x0001d20b04005986 */ /* 0x0001e2000c101524 */
[----:B------:R-:W-:-:S03]  /*133f0*/  ISETP.GT.AND P5, PT, R0, 0xf0, P3 ;  /* 0x000000f00000780c */ /* 0x000fc60001fa4270 */
[----:B------:R-:W-:Y:S01]  /*13400*/  @P6 STG.E.U16 desc[UR36][R6.64+0x1d0], R17 ;  /* 0x0001d01106006986 */ /* 0x000fe2000c101524 */
[----:B------:R-:W-:Y:S01]  /*13410*/  ISETP.GT.AND P6, PT, R0, 0xf1, P3 ;  /* 0x000000f10000780c */ /* 0x000fe20001fc4270 */
[-C--:B------:R-:W-:Y:S01]  /*13420*/  FMUL R8, R153, R2.reuse ;  /* 0x0000000299087220 */ /* 0x080fe20000400000 */
[----:B------:R-:W-:Y:S01]  /*13430*/  FMUL R9, R152, R2 ;  /* 0x0000000298097220 */ /* 0x000fe20000400000 */
[----:B--2---:R-:W-:-:S03]  /*13440*/  F2FP.BF16.F32.PACK_AB R13, RZ, R3 ;  /* 0x00000003ff0d723e */ /* 0x004fc600000010ff */
[----:B------:R-:W-:Y:S02]  /*13450*/  F2FP.BF16.F32.PACK_AB R14, RZ, R8 ;  /* 0x00000008ff0e723e */ /* 0x000fe400000010ff */
[----:B------:R-:W-:Y:S01]  /*13460*/  F2FP.BF16.F32.PACK_AB R15, RZ, R9 ;  /* 0x00000009ff0f723e */ /* 0x000fe200000010ff */
[----:B------:R-:W-:Y:S01]  /*13470*/  @P4 STG.E.U16 desc[UR36][R6.64+0x1d2], R13 ;  /* 0x0001d20d06004986 */ /* 0x000fe2000c101524 */
[----:B------:R-:W-:-:S03]  /*13480*/  ISETP.GT.AND P4, PT, R0, 0xf1, P2 ;  /* 0x000000f10000780c */ /* 0x000fc60001784270 */
[----:B------:R-:W-:Y:S04]  /*13490*/  @P5 STG.E.U16 desc[UR36][R4.64+0x1e0], R14 ;  /* 0x0001e00e04005986 */ /* 0x000fe8000c101524 */
[----:B------:R-:W-:Y:S01]  /*134a0*/  @P6 STG.E.U16 desc[UR36][R4.64+0x1e2], R15 ;  /* 0x0001e20f04006986 */ /* 0x000fe2000c101524 */
[----:B------:R-:W-:Y:S01]  /*134b0*/  ISETP.GT.AND P6, PT, R0, 0xf0, P2 ;  /* 0x000000f00000780c */ /* 0x000fe200017c4270 */
[-C--:B0-----:R-:W-:Y:S01]  /*134c0*/  FMUL R11, R23, R2.reuse ;  /* 0x00000002170b7220 */ /* 0x081fe20000400000 */
[----:B------:R-:W-:-:S04]  /*134d0*/  FMUL R12, R22, R2 ;  /* 0x00000002160c7220 */ /* 0x000fc80000400000 */
[----:B------:R-:W-:Y:S02]  /*134e0*/  F2FP.BF16.F32.PACK_AB R11, RZ, R11 ;  /* 0x0000000bff0b723e */ /* 0x000fe400000010ff */
[----:B------:R-:W-:Y:S02]  /*134f0*/  F2FP.BF16.F32.PACK_AB R12, RZ, R12 ;  /* 0x0000000cff0c723e */ /* 0x000fe400000010ff */
[C---:B------:R-:W-:Y:S02]  /*13500*/  ISETP.GT.AND P5, PT, R0.reuse, 0xf8, P3 ;  /* 0x000000f80000780c */ /* 0x040fe40001fa4270 */
[----:B------:R-:W-:Y:S01]  /*13510*/  ISETP.GT.AND P3, PT, R0, 0xf9, P3 ;  /* 0x000000f90000780c */ /* 0x000fe20001f64270 */
[----:B------:R-:W-:Y:S01]  /*13520*/  @P6 STG.E.U16 desc[UR36][R6.64+0x1e0], R11 ;  /* 0x0001e00b06006986 */ /* 0x000fe2000c101524 */
[----:B------:R-:W-:-:S03]  /*13530*/  FMUL R10, R21, R2 ;  /* 0x00000002150a7220 */ /* 0x000fc60000400000 */
[----:B------:R0:W-:Y:S01]  /*13540*/  @P4 STG.E.U16 desc[UR36][R6.64+0x1e2], R12 ;  /* 0x0001e20c06004986 */ /* 0x0001e2000c101524 */
[----:B------:R-:W-:Y:S01]  /*13550*/  ISETP.GT.AND P4, PT, R0, 0xf8, P2 ;  /* 0x000000f80000780c */ /* 0x000fe20001784270 */
[-C--:B------:R-:W-:Y:S01]  /*13560*/  FMUL R9, R20, R2.reuse ;  /* 0x0000000214097220 */ /* 0x080fe20000400000 */
[-C--:B------:R-:W-:Y:S01]  /*13570*/  FMUL R8, R18, R2.reuse ;  /* 0x0000000212087220 */ /* 0x080fe20000400000 */
[----:B------:R-:W-:Y:S01]  /*13580*/  FMUL R3, R19, R2 ;  /* 0x0000000213037220 */ /* 0x000fe20000400000 */
[----:B------:R-:W-:Y:S02]  /*13590*/  F2FP.BF16.F32.PACK_AB R10, RZ, R10 ;  /* 0x0000000aff0a723e */ /* 0x000fe400000010ff */
[----:B------:R-:W-:Y:S02]  /*135a0*/  ISETP.GT.AND P2, PT, R0, 0xf9, P2 ;  /* 0x000000f90000780c */ /* 0x000fe40001744270 */
[----:B------:R-:W-:Y:S02]  /*135b0*/  F2FP.BF16.F32.PACK_AB R9, RZ, R9 ;  /* 0x00000009ff09723e */ /* 0x000fe400000010ff */
[----:B------:R-:W-:-:S02]  /*135c0*/  F2FP.BF16.F32.PACK_AB R8, RZ, R8 ;  /* 0x00000008ff08723e */ /* 0x000fc400000010ff */
[----:B------:R-:W-:Y:S01]  /*135d0*/  F2FP.BF16.F32.PACK_AB R3, RZ, R3 ;  /* 0x00000003ff03723e */ /* 0x000fe200000010ff */
[----:B------:R-:W-:Y:S01]  /*135e0*/  @P5 STG.E.U16 desc[UR36][R4.64+0x1f0], R10 ;  /* 0x0001f00a04005986 */ /* 0x000fe2000c101524 */
[----:B0-----:R-:W-:Y:S01]  /*135f0*/  PRMT R12, R8, 0x7610, R12 ;  /* 0x00007610080c7816 */ /* 0x001fe2000000000c */
[----:B------:R-:W-:Y:S01]  /*13600*/  @P4 IMAD.MOV.U32 R8, RZ, RZ, R6 ;  /* 0x000000ffff084224 */ /* 0x000fe200078e0006 */
[----:B------:R-:W-:Y:S01]  /*13610*/  PRMT R11, R3, 0x7610, R11 ;  /* 0x00007610030b7816 */ /* 0x000fe2000000000b */
[----:B------:R0:W-:Y:S01]  /*13620*/  @P3 STG.E.U16 desc[UR36][R4.64+0x1f2], R9 ;  /* 0x0001f20904003986 */ /* 0x0001e2000c101524 */
[----:B------:R-:W-:Y:S02]  /*13630*/  USHF.L.U32 UR12, UR8, 0x8, URZ ;  /* 0x00000008080c7899 */ /* 0x000fe4000800063f */
[----:B------:R-:W-:Y:S01]  /*13640*/  USHF.L.U64.HI UR11, UR8, 0x8, UR9 ;  /* 0x00000008080b7899 */ /* 0x000fe20008010209 */
[----:B0-----:R-:W-:-:S03]  /*13650*/  @P4 IMAD.MOV.U32 R9, RZ, RZ, R7 ;  /* 0x000000ffff094224 */ /* 0x001fc600078e0007 */
[----:B------:R-:W-:Y:S02]  /*13660*/  IMAD.U32 R3, RZ, RZ, UR12 ;  /* 0x0000000cff037e24 */ /* 0x000fe4000f8e00ff */
[----:B------:R0:W-:Y:S01]  /*13670*/  @P4 STG.E.U16 desc[UR36][R8.64+0x1f0], R11 ;  /* 0x0001f00b08004986 */ /* 0x0001e2000c101524 */
[C---:B------:R-:W-:Y:S02]  /*13680*/  ISETP.GT.AND P3, PT, R0.reuse, RZ, P1 ;  /* 0x000000ff0000720c */ /* 0x040fe40000f64270 */
[----:B------:R-:W-:Y:S01]  /*13690*/  ISETP.GT.AND P4, PT, R0, 0x1, P1 ;  /* 0x000000010000780c */ /* 0x000fe20000f84270 */
[-C--:B------:R-:W-:Y:S01]  /*136a0*/  FMUL R24, R24, R2.reuse ;  /* 0x0000000218187220 */ /* 0x080fe20000400000 */
[----:B------:R-:W-:Y:S01]  /*136b0*/  FMUL R25, R25, R2 ;  /* 0x0000000219197220 */ /* 0x000fe20000400000 */
[----:B0-----:R-:W-:Y:S01]  /*136c0*/  @P2 IMAD.MOV.U32 R8, RZ, RZ, R6 ;  /* 0x000000ffff082224 */ /* 0x001fe200078e0006 */
[----:B------:R-:W-:Y:S01]  /*136d0*/  @P2 MOV R9, R7 ;  /* 0x0000000700092202 */ /* 0x000fe20000000f00 */
[----:B------:R-:W-:-:S04]  /*136e0*/  IMAD.U32 R7, RZ, RZ, UR11 ;  /* 0x0000000bff077e24 */ /* 0x000fc8000f8e00ff */
[----:B------:R0:W-:Y:S01]  /*136f0*/  @P2 STG.E.U16 desc[UR36][R8.64+0x1f2], R12 ;  /* 0x0001f20c08002986 */ /* 0x0001e2000c101524 */
[C---:B------:R-:W-:Y:S02]  /*13700*/  IADD3 R6, P2, P6, R4.reuse, UR5, R3 ;  /* 0x0000000504067c10 */ /* 0x040fe4000fe5e003 */
[----:B------:R-:W-:Y:S02]  /*13710*/  IADD3 R4, P5, R4, UR12, RZ ;  /* 0x0000000c04047c10 */ /* 0x000fe4000ffbe0ff */
[C---:B------:R-:W-:Y:S02]  /*13720*/  IADD3.X R7, R5.reuse, UR4, R7, P2, P6 ;  /* 0x0000000405077c10 */ /* 0x040fe400097ec407 */
[----:B------:R-:W-:Y:S02]  /*13730*/  F2FP.BF16.F32.PACK_AB R24, RZ, R24 ;  /* 0x00000018ff18723e */ /* 0x000fe400000010ff */
[----:B------:R-:W-:Y:S02]  /*13740*/  IADD3.X R5, R5, UR11, RZ, P5, !PT ;  /* 0x0000000b05057c10 */ /* 0x000fe4000affe4ff */
[----:B------:R-:W-:-:S02]  /*13750*/  F2FP.BF16.F32.PACK_AB R25, RZ, R25 ;  /* 0x00000019ff19723e */ /* 0x000fc400000010ff */
[C---:B------:R-:W-:Y:S01]  /*13760*/  ISETP.GT.AND P2, PT, R0.reuse, RZ, P0 ;  /* 0x000000ff0000720c */ /* 0x040fe20000744270 */
[----:B------:R-:W-:Y:S01]  /*13770*/  @P3 STG.E.U16 desc[UR36][R4.64], R24 ;  /* 0x0000001804003986 */ /* 0x000fe2000c101524 */
[----:B------:R-:W-:Y:S01]  /*13780*/  ISETP.GT.AND P3, PT, R0, 0x1, P0 ;  /* 0x000000010000780c */ /* 0x000fe20000764270 */
[-C--:B------:R-:W-:Y:S02]  /*13790*/  FMUL R26, R26, R2.reuse ;  /* 0x000000021a1a7220 */ /* 0x080fe40000400000 */
[----:B------:R-:W-:Y:S01]  /*137a0*/  @P4 STG.E.U16 desc[UR36][R4.64+0x2], R25 ;  /* 0x0000021904004986 */ /* 0x000fe2000c101524 */
[----:B------:R-:W-:Y:S01]  /*137b0*/  ISETP.GT.AND P4, PT, R0, 0x8, P1 ;  /* 0x000000080000780c */ /* 0x000fe20000f84270 */
[-C--:B------:R-:W-:Y:S01]  /*137c0*/  FMUL R27, R27, R2.reuse ;  /* 0x000000021b1b7220 */ /* 0x080fe20000400000 */
[----:B0-----:R-:W-:Y:S01]  /*137d0*/  IADD3 R8, P5, R4, UR5, RZ ;  /* 0x0000000504087c10 */ /* 0x001fe2000ffbe0ff */
[----:B------:R-:W-:Y:S01]  /*137e0*/  FMUL R28, R28, R2 ;  /* 0x000000021c1c7220 */ /* 0x000fe20000400000 */
[----:B------:R-:W-:-:S02]  /*137f0*/  F2FP.BF16.F32.PACK_AB R26, RZ, R26 ;  /* 0x0000001aff1a723e */ /* 0x000fc400000010ff */
[----:B------:R-:W-:Y:S02]  /*13800*/  IADD3.X R9, R5, UR4, RZ, P5, !PT ;  /* 0x0000000405097c10 */ /* 0x000fe4000affe4ff */
[----:B------:R-:W-:Y:S02]  /*13810*/  F2FP.BF16.F32.PACK_AB R27, RZ, R27 ;  /* 0x0000001bff1b723e */ /* 0x000fe400000010ff */
[----:B------:R-:W-:Y:S01]  /*13820*/  F2FP.BF16.F32.PACK_AB R28, RZ, R28 ;  /* 0x0000001cff1c723e */ /* 0x000fe200000010ff */
[----:B------:R-:W-:Y:S01]  /*13830*/  @P2 STG.E.U16 desc[UR36][R8.64], R26 ;  /* 0x0000001a08002986 */ /* 0x000fe2000c101524 */
[C---:B------:R-:W-:Y:S02]  /*13840*/  ISETP.GT.AND P5, PT, R0.reuse, 0x9, P1 ;  /* 0x000000090000780c */ /* 0x040fe40000fa4270 */
[C---:B------:R-:W-:Y:S01]  /*13850*/  ISETP.GT.AND P2, PT, R0.reuse, 0x8, P0 ;  /* 0x000000080000780c */ /* 0x040fe20000744270 */
[----:B------:R-:W-:Y:S01]  /*13860*/  @P3 STG.E.U16 desc[UR36][R8.64+0x2], R27 ;  /* 0x0000021b08003986 */ /* 0x000fe2000c101524 */
[-C--:B------:R-:W-:Y:S01]  /*13870*/  FMUL R29, R29, R2.reuse ;  /* 0x000000021d1d7220 */ /* 0x080fe20000400000 */
[----:B------:R-:W-:Y:S01]  /*13880*/  ISETP.GT.AND P3, PT, R0, 0x9, P0 ;  /* 0x000000090000780c */ /* 0x000fe20000764270 */
[-C--:B------:R-:W-:Y:S01]  /*13890*/  FMUL R30, R30, R2.reuse ;  /* 0x000000021e1e7220 */ /* 0x080fe20000400000 */
[----:B------:R-:W-:Y:S01]  /*138a0*/  @P4 STG.E.U16 desc[UR36][R4.64+0x10], R28 ;  /* 0x0000101c04004986 */ /* 0x000fe2000c101524 */
[----:B------:R-:W-:Y:S01]  /*138b0*/  ISETP.GT.AND P4, PT, R0, 0x10, P1 ;  /* 0x000000100000780c */ /* 0x000fe20000f84270 */
[-C--:B------:R-:W-:Y:S01]  /*138c0*/  FMUL R31, R31, R2.reuse ;  /* 0x000000021f1f7220 */ /* 0x080fe20000400000 */
[----:B------:R-:W-:Y:S01]  /*138d0*/  IADD3 R10, P6, R4, UR5, RZ ;  /* 0x00000005040a7c10 */ /* 0x000fe2000ffde0ff */
[----:B------:R-:W-:Y:S01]  /*138e0*/  FMUL R32, R32, R2 ;  /* 0x0000000220207220 */ /* 0x000fe20000400000 */
[----:B------:R-:W-:-:S02]  /*138f0*/  F2FP.BF16.F32.PACK_AB R29, RZ, R29 ;  /* 0x0000001dff1d723e */ /* 0x000fc400000010ff */
[----:B------:R-:W-:Y:S02]  /*13900*/  F2FP.BF16.F32.PACK_AB R30, RZ, R30 ;  /* 0x0000001eff1e723e */ /* 0x000fe400000010ff */
[----:B------:R-:W-:Y:S02]  /*13910*/  IADD3.X R11, R5, UR4, RZ, P6, !PT ;  /* 0x00000004050b7c10 */ /* 0x000fe4000b7fe4ff */
[----:B------:R-:W-:Y:S01]  /*13920*/  F2FP.BF16.F32.PACK_AB R31, RZ, R31 ;  /* 0x0000001fff1f723e */ /* 0x000fe200000010ff */
[----:B------:R-:W-:Y:S01]  /*13930*/  @P5 STG.E.U16 desc[UR36][R4.64+0x12], R29 ;  /* 0x0000121d04005986 */ /* 0x000fe2000c101524 */
[----:B------:R-:W-:Y:S02]  /*13940*/  F2FP.BF16.F32.PACK_AB R32, RZ, R32 ;  /* 0x00000020ff20723e */ /* 0x000fe400000010ff */
[C---:B------:R-:W-:Y:S01]  /*13950*/  ISETP.GT.AND P5, PT, R0.reuse, 0x11, P1 ;  /* 0x000000110000780c */ /* 0x040fe20000fa4270 */
[----:B------:R-:W-:Y:S01]  /*13960*/  @P2 STG.E.U16 desc[UR36][R10.64+0x10], R30 ;  /* 0x0000101e0a002986 */ /* 0x000fe2000c101524 */
[----:B------:R-:W-:Y:S01]  /*13970*/  ISETP.GT.AND P2, PT, R0, 0x10, P0 ;  /* 0x000000100000780c */ /* 0x000fe20000744270 */
[----:B------:R-:W-:-:S02]  /*13980*/  FMUL R33, R33, R2 ;  /* 0x0000000221217220 */ /* 0x000fc40000400000 */
[----:B------:R-:W-:Y:S01]  /*13990*/  @P3 STG.E.U16 desc[UR36][R6.64+0x12], R31 ;  /* 0x0000121f06003986 */ /* 0x000fe2000c101524 */
[----:B------:R-:W-:Y:S01]  /*139a0*/  ISETP.GT.AND P3, PT, R0, 0x11, P0 ;  /* 0x000000110000780c */ /* 0x000fe20000764270 */
[-C--:B------:R-:W-:Y:S02]  /*139b0*/  FMUL R34, R34, R2.reuse ;  /* 0x0000000222227220 */ /* 0x080fe40000400000 */
[----:B------:R-:W-:Y:S01]  /*139c0*/  @P4 STG.E.U16 desc[UR36][R4.64+0x20], R32 ;  /* 0x0000202004004986 */ /* 0x000fe2000c101524 */
[----:B------:R-:W-:Y:S01]  /*139d0*/  ISETP.GT.AND P4, PT, R0, 0x18, P1 ;  /* 0x000000180000780c */ /* 0x000fe20000f84270 */
[-C--:B------:R-:W-:Y:S01]  /*139e0*/  FMUL R35, R35, R2.reuse ;  /* 0x0000000223237220 */ /* 0x080fe20000400000 */
[----:B------:R-:W-:Y:S01]  /*139f0*/  FMUL R36, R36, R2 ;  /* 0x0000000224247220 */ /* 0x000fe20000400000 */
[----:B------:R-:W-:Y:S02]  /*13a00*/  F2FP.BF16.F32.PACK_AB R33, RZ, R33 ;  /* 0x00000021ff21723e */ /* 0x000fe400000010ff */
[----:B------:R-:W-:-:S02]  /*13a10*/  F2FP.BF16.F32.PACK_AB R34, RZ, R34 ;  /* 0x00000022ff22723e */ /* 0x000fc400000010ff */
[----:B------:R-:W-:Y:S01]  /*13a20*/  F2FP.BF16.F32.PACK_AB R35, RZ, R35 ;  /* 0x00000023ff23723e */ /* 0x000fe200000010ff */
[----:B------:R-:W-:Y:S01]  /*13a30*/  @P5 STG.E.U16 desc[UR36][R4.64+0x22], R33 ;  /* 0x0000222104005986 */ /* 0x000fe2000c101524 */
[----:B------:R-:W-:Y:S02]  /*13a40*/  F2FP.BF16.F32.PACK_AB R36, RZ, R36 ;  /* 0x00000024ff24723e */ /* 0x000fe400000010ff */
[C---:B------:R-:W-:Y:S01]  /*13a50*/  ISETP.GT.AND P5, PT, R0.reuse, 0x19, P1 ;  /* 0x000000190000780c */ /* 0x040fe20000fa4270 */
[----:B------:R-:W-:Y:S01]  /*13a60*/  @P2 STG.E.U16 desc[UR36][R6.64+0x20], R34 ;  /* 0x0000202206002986 */ /* 0x000fe2000c101524 */
[C---:B------:R-:W-:Y:S01]  /*13a70*/  ISETP.GT.AND P2, PT, R0.reuse, 0x18, P0 ;  /* 0x000000180000780c */ /* 0x040fe20000744270 */
[-C--:B------:R-:W-:Y:S02]  /*13a80*/  FMUL R37, R37, R2.reuse ;  /* 0x0000000225257220 */ /* 0x080fe40000400000 */
[----:B------:R-:W-:Y:S01]  /*13a90*/  @P3 STG.E.U16 desc[UR36][R6.64+0x22], R35 ;  /* 0x0000222306003986 */ /* 0x000fe2000c101524 */
[----:B------:R-:W-:Y:S01]  /*13aa0*/  ISETP.GT.AND P3, PT, R0, 0x19, P0 ;  /* 0x000000190000780c */ /* 0x000fe20000764270 */
[----:B------:R-:W-:-:S02]  /*13ab0*/  FMUL R38, R38, R2 ;  /* 0x0000000226267220 */ /* 0x000fc40000400000 */
[----:B------:R-:W-:Y:S01]  /*13ac0*/  @P4 STG.E.U16 desc[UR36][R4.64+0x30], R36 ;  /* 0x0000302404004986 */ /* 0x000fe2000c101524 */
[----:B------:R-:W-:Y:S01]  /*13ad0*/  ISETP.GT.AND P4, PT, R0, 0x20, P1 ;  /* 0x000000200000780c */ /* 0x000fe20000f84270 */
[-C--:B------:R-:W-:Y:S01]  /*13ae0*/  FMUL R39, R39, R2.reuse ;  /* 0x0000000227277220 */ /* 0x080fe20000400000 */
[----:B------:R-:W-:Y:S01]  /*13af0*/  FMUL R40, R40, R2 ;  /* 0x0000000228287220 */ /* 0x000fe20000400000 */
[----:B------:R-:W-:Y:S02]  /*13b00*/  F2FP.BF16.F32.PACK_AB R37, RZ, R37 ;  /* 0x00000025ff25723e */ /* 0x000fe400000010ff */
[----:B------:R-:W-:Y:S02]  /*13b10*/  F2FP.BF16.F32.PACK_AB R38, RZ, R38 ;  /* 0x00000026ff26723e */ /* 0x000fe400000010ff */
[----:B------:R-:W-:Y:S01]  /*13b20*/  F2FP.BF16.F32.PACK_AB R39, RZ, R39 ;  /* 0x00000027ff27723e */ /* 0x000fe200000010ff */
[----:B------:R-:W-:Y:S01]  /*13b30*/  @P5 STG.E.U16 desc[UR36][R4.64+0x32], R37 ;  /* 0x0000322504005986 */ /* 0x000fe2000c101524 */
[----:B------:R-:W-:-:S02]  /*13b40*/  F2FP.BF16.F32.PACK_AB R40, RZ, R40 ;  /* 0x00000028ff28723e */ /* 0x000fc400000010ff */
[C---:B------:R-:W-:Y:S01]  /*13b50*/  ISETP.GT.AND P5, PT, R0.reuse, 0x21, P1 ;  /* 0x000000210000780c */ /* 0x040fe20000fa4270 */
[----:B------:R-:W-:Y:S01]  /*13b60*/  @P2 STG.E.U16 desc[UR36][R6.64+0x30], R38 ;  /* 0x0000302606002986 */ /* 0x000fe2000c101524 */
[C---:B------:R-:W-:Y:S01]  /*13b70*/  ISETP.GT.AND P2, PT, R0.reuse, 0x20, P0 ;  /* 0x000000200000780c */ /* 0x040fe20000744270 */
[-C--:B------:R-:W-:Y:S02]  /*13b80*/  FMUL R41, R41, R2.reuse ;  /* 0x0000000229297220 */ /* 0x080fe40000400000 */
[----:B------:R-:W-:Y:S01]  /*13b90*/  @P3 STG.E.U16 desc[UR36][R6.64+0x32], R39 ;  /* 0x0000322706003986 */ /* 0x000fe2000c101524 */
[----:B------:R-:W-:Y:S01]  /*13ba0*/  ISETP.GT.AND P3, PT, R0, 0x21, P0 ;  /* 0x000000210000780c */ /* 0x000fe20000764270 */
[-C--:B------:R-:W-:Y:S02]  /*13bb0*/  FMUL R42, R42, R2.reuse ;  /* 0x000000022a2a7220 */ /* 0x080fe40000400000 */
[----:B------:R-:W-:Y:S01]  /*13bc0*/  @P4 STG.E.U16 desc[UR36][R4.64+0x40], R40 ;  /* 0x0000402804004986 */ /* 0x000fe2000c101524 */
[----:B------:R-:W-:Y:S01]  /*13bd0*/  ISETP.GT.AND P4, PT, R0, 0x28, P1 ;  /* 0x000000280000780c */ /* 0x000fe20000f84270 */
[-C--:B------:R-:W-:Y:S01]  /*13be0*/  FMUL R43, R43, R2.reuse ;  /* 0x000000022b2b7220 */ /* 0x080fe20000400000 */
[----:B------:R-:W-:Y:S01]  /*13bf0*/  FMUL R44, R44, R2 ;  /* 0x000000022c2c7220 */ /* 0x000fe20000400000 */
[----:B------:R-:W-:-:S02]  /*13c00*/  F2FP.BF16.F32.PACK_AB R41, RZ, R41 ;  /* 0x00000029ff29723e */ /* 0x000fc400000010ff */
[----:B------:R-:W-:Y:S02]  /*13c10*/  F2FP.BF16.F32.PACK_AB R42, RZ, R42 ;  /* 0x0000002aff2a723e */ /* 0x000fe400000010ff */
        /* <DEDUP_REMOVED lines=357> */
[----:B------:R-:W-:Y:S01]  /*15270*/  ISETP.GT.AND P2, PT, R0, 0xd8, P0 ;  /* 0x000000d80000780c */ /* 0x000fe20000744270 */
[-C--:B------:R-:W-:Y:S02]  /*15280*/  FMUL R133, R133, R2.reuse ;  /* 0x0000000285857220 */ /* 0x080fe40000400000 */
[----:B------:R-:W-:Y:S01]  /*15290*/  @P3 STG.E.U16 desc[UR36][R6.64+0x1a2], R131 ;  /* 0x0001a28306003986 */ /* 0x000fe2000c101524 */
[----:B------:R-:W-:-:S03]  /*152a0*/  FMUL R134, R134, R2 ;  /* 0x0000000286867220 */ /* 0x000fc60000400000 */
[----:B------:R-:W-:Y:S01]  /*152b0*/  @P4 STG.E.U16 desc[UR36][R4.64+0x1b0], R132 ;  /* 0x0001b08404004986 */ /* 0x000fe2000c101524 */
[C---:B------:R-:W-:Y:S01]  /*152c0*/  ISETP.GT.AND P4, PT, R0.reuse, 0xd9, P0 ;  /* 0x000000d90000780c */ /* 0x040fe20000784270 */
[----:B------:R-:W-:Y:S01]  /*152d0*/  FMUL R135, R135, R2 ;  /* 0x0000000287877220 */ /* 0x000fe20000400000 */
[----:B------:R-:W-:Y:S02]  /*152e0*/  F2FP.BF16.F32.PACK_AB R133, RZ, R133 ;  /* 0x00000085ff85723e */ /* 0x000fe400000010ff */
[----:B------:R-:W-:Y:S02]  /*152f0*/  F2FP.BF16.F32.PACK_AB R134, RZ, R134 ;  /* 0x00000086ff86723e */ /* 0x000fe400000010ff */
[----:B------:R-:W-:Y:S01]  /*15300*/  F2FP.BF16.F32.PACK_AB R135, RZ, R135 ;  /* 0x00000087ff87723e */ /* 0x000fe200000010ff */
[----:B------:R-:W-:Y:S01]  /*15310*/  @P5 STG.E.U16 desc[UR36][R4.64+0x1b2], R133 ;  /* 0x0001b28504005986 */ /* 0x000fe2000c101524 */
[----:B------:R-:W-:-:S03]  /*15320*/  ISETP.GT.AND P5, PT, R0, 0xe0, P1 ;  /* 0x000000e00000780c */ /* 0x000fc60000fa4270 */
[----:B------:R-:W-:Y:S01]  /*15330*/  @P2 STG.E.U16 desc[UR36][R6.64+0x1b0], R134 ;  /* 0x0001b08606002986 */ /* 0x000fe2000c101524 */
[----:B------:R-:W-:Y:S01]  /*15340*/  ISETP.GT.AND P2, PT, R0, 0xe1, P1 ;  /* 0x000000e10000780c */ /* 0x000fe20000f44270 */
[-C--:B------:R-:W-:Y:S01]  /*15350*/  FMUL R136, R136, R2.reuse ;  /* 0x0000000288887220 */ /* 0x080fe20000400000 */
[C---:B------:R-:W-:Y:S01]  /*15360*/  ISETP.GT.AND P3, PT, R0.reuse, 0xe0, P0 ;  /* 0x000000e00000780c */ /* 0x040fe20000764270 */
[----:B------:R-:W-:Y:S01]  /*15370*/  @P4 STG.E.U16 desc[UR36][R6.64+0x1b2], R135 ;  /* 0x0001b28706004986 */ /* 0x000fe2000c101524 */
[-C--:B------:R-:W-:Y:S01]  /*15380*/  FMUL R137, R137, R2.reuse ;  /* 0x0000000289897220 */ /* 0x080fe20000400000 */
[----:B------:R-:W-:Y:S01]  /*15390*/  ISETP.GT.AND P4, PT, R0, 0xe1, P0 ;  /* 0x000000e10000780c */ /* 0x000fe20000784270 */
[-C--:B------:R-:W-:Y:S01]  /*153a0*/  FMUL R138, R138, R2.reuse ;  /* 0x000000028a8a7220 */ /* 0x080fe20000400000 */
[----:B------:R-:W-:Y:S01]  /*153b0*/  FMUL R139, R139, R2 ;  /* 0x000000028b8b7220 */ /* 0x000fe20000400000 */
[----:B------:R-:W-:Y:S02]  /*153c0*/  F2FP.BF16.F32.PACK_AB R136, RZ, R136 ;  /* 0x00000088ff88723e */ /* 0x000fe400000010ff */
[----:B------:R-:W-:-:S02]  /*153d0*/  F2FP.BF16.F32.PACK_AB R137, RZ, R137 ;  /* 0x00000089ff89723e */ /* 0x000fc400000010ff */
[----:B------:R-:W-:Y:S02]  /*153e0*/  F2FP.BF16.F32.PACK_AB R138, RZ, R138 ;  /* 0x0000008aff8a723e */ /* 0x000fe400000010ff */
[----:B------:R-:W-:Y:S01]  /*153f0*/  F2FP.BF16.F32.PACK_AB R139, RZ, R139 ;  /* 0x0000008bff8b723e */ /* 0x000fe200000010ff */
[----:B------:R-:W-:Y:S01]  /*15400*/  @P5 STG.E.U16 desc[UR36][R4.64+0x1c0], R136 ;  /* 0x0001c08804005986 */ /* 0x000fe2000c101524 */
[----:B------:R-:W-:-:S03]  /*15410*/  ISETP.GT.AND P5, PT, R0, 0xe9, P1 ;  /* 0x000000e90000780c */ /* 0x000fc60000fa4270 */
[----:B------:R-:W-:Y:S01]  /*15420*/  @P2 STG.E.U16 desc[UR36][R4.64+0x1c2], R137 ;  /* 0x0001c28904002986 */ /* 0x000fe2000c101524 */
[C---:B------:R-:W-:Y:S02]  /*15430*/  ISETP.GT.AND P2, PT, R0.reuse, 0xe8, P1 ;  /* 0x000000e80000780c */ /* 0x040fe40000f44270 */
[C---:B------:R-:W-:Y:S01]  /*15440*/  ISETP.GT.AND P6, PT, R0.reuse, 0xe8, P0 ;  /* 0x000000e80000780c */ /* 0x040fe200007c4270 */
[----:B------:R-:W-:Y:S01]  /*15450*/  @P3 STG.E.U16 desc[UR36][R6.64+0x1c0], R138 ;  /* 0x0001c08a06003986 */ /* 0x000fe2000c101524 */
[----:B------:R-:W-:Y:S01]  /*15460*/  ISETP.GT.AND P3, PT, R0, 0xe9, P0 ;  /* 0x000000e90000780c */ /* 0x000fe20000764270 */
[-C--:B------:R-:W-:Y:S01]  /*15470*/  FMUL R140, R140, R2.reuse ;  /* 0x000000028c8c7220 */ /* 0x080fe20000400000 */
[-C--:B------:R-:W-:Y:S01]  /*15480*/  FMUL R141, R141, R2.reuse ;  /* 0x000000028d8d7220 */ /* 0x080fe20000400000 */
[----:B------:R-:W-:Y:S01]  /*15490*/  @P4 STG.E.U16 desc[UR36][R6.64+0x1c2], R139 ;  /* 0x0001c28b06004986 */ /* 0x000fe2000c101524 */
[----:B------:R-:W-:Y:S01]  /*154a0*/  ISETP.GT.AND P4, PT, R0, 0xf0, P1 ;  /* 0x000000f00000780c */ /* 0x000fe20000f84270 */
[-C--:B------:R-:W-:Y:S01]  /*154b0*/  FMUL R142, R142, R2.reuse ;  /* 0x000000028e8e7220 */ /* 0x080fe20000400000 */
[-C--:B------:R-:W-:Y:S01]  /*154c0*/  FMUL R143, R143, R2.reuse ;  /* 0x000000028f8f7220 */ /* 0x080fe20000400000 */
[----:B------:R-:W-:Y:S01]  /*154d0*/  FMUL R144, R144, R2 ;  /* 0x0000000290907220 */ /* 0x000fe20000400000 */
[----:B------:R-:W-:-:S02]  /*154e0*/  F2FP.BF16.F32.PACK_AB R140, RZ, R140 ;  /* 0x0000008cff8c723e */ /* 0x000fc400000010ff */
[----:B------:R-:W-:Y:S02]  /*154f0*/  F2FP.BF16.F32.PACK_AB R141, RZ, R141 ;  /* 0x0000008dff8d723e */ /* 0x000fe400000010ff */
[----:B------:R-:W-:Y:S02]  /*15500*/  F2FP.BF16.F32.PACK_AB R142, RZ, R142 ;  /* 0x0000008eff8e723e */ /* 0x000fe400000010ff */
[----:B------:R-:W-:Y:S02]  /*15510*/  F2FP.BF16.F32.PACK_AB R143, RZ, R143 ;  /* 0x0000008fff8f723e */ /* 0x000fe400000010ff */
[----:B------:R-:W-:Y:S01]  /*15520*/  F2FP.BF16.F32.PACK_AB R144, RZ, R144 ;  /* 0x00000090ff90723e */ /* 0x000fe200000010ff */
[----:B------:R-:W-:Y:S01]  /*15530*/  @P2 STG.E.U16 desc[UR36][R4.64+0x1d0], R140 ;  /* 0x0001d08c04002986 */ /* 0x000fe2000c101524 */
[----:B------:R-:W-:-:S03]  /*15540*/  ISETP.GT.AND P2, PT, R0, 0xf1, P1 ;  /* 0x000000f10000780c */ /* 0x000fc60000f44270 */
[----:B------:R-:W-:Y:S01]  /*15550*/  @P5 STG.E.U16 desc[UR36][R4.64+0x1d2], R141 ;  /* 0x0001d28d04005986 */ /* 0x000fe2000c101524 */
[----:B------:R-:W-:-:S03]  /*15560*/  ISETP.GT.AND P5, PT, R0, 0xf0, P0 ;  /* 0x000000f00000780c */ /* 0x000fc600007a4270 */
[----:B------:R-:W-:Y:S01]  /*15570*/  @P6 STG.E.U16 desc[UR36][R6.64+0x1d0], R142 ;  /* 0x0001d08e06006986 */ /* 0x000fe2000c101524 */
[----:B------:R-:W-:-:S03]  /*15580*/  FMUL R145, R145, R2 ;  /* 0x0000000291917220 */ /* 0x000fc60000400000 */
[----:B------:R-:W-:Y:S01]  /*15590*/  @P3 STG.E.U16 desc[UR36][R6.64+0x1d2], R143 ;  /* 0x0001d28f06003986 */ /* 0x000fe2000c101524 */
[----:B------:R-:W-:-:S03]  /*155a0*/  ISETP.GT.AND P3, PT, R0, 0xf8, P1 ;  /* 0x000000f80000780c */ /* 0x000fc60000f64270 */
[----:B------:R-:W-:Y:S01]  /*155b0*/  @P4 STG.E.U16 desc[UR36][R4.64+0x1e0], R144 ;  /* 0x0001e09004004986 */ /* 0x000fe2000c101524 */
[----:B------:R-:W-:Y:S01]  /*155c0*/  ISETP.GT.AND P4, PT, R0, 0xf1, P0 ;  /* 0x000000f10000780c */ /* 0x000fe20000784270 */
[-C--:B------:R-:W-:Y:S01]  /*155d0*/  FMUL R146, R146, R2.reuse ;  /* 0x0000000292927220 */ /* 0x080fe20000400000 */
[C---:B------:R-:W-:Y:S01]  /*155e0*/  ISETP.GT.AND P1, PT, R0.reuse, 0xf9, P1 ;  /* 0x000000f90000780c */ /* 0x040fe20000f24270 */
[-C--:B------:R-:W-:Y:S01]  /*155f0*/  FMUL R147, R147, R2.reuse ;  /* 0x0000000293937220 */ /* 0x080fe20000400000 */
[----:B------:R-:W-:Y:S01]  /*15600*/  ISETP.GT.AND P6, PT, R0, 0xf8, P0 ;  /* 0x000000f80000780c */ /* 0x000fe200007c4270 */
[-C--:B------:R-:W-:Y:S01]  /*15610*/  FMUL R148, R148, R2.reuse ;  /* 0x0000000294947220 */ /* 0x080fe20000400000 */
[----:B------:R-:W-:Y:S01]  /*15620*/  FMUL R149, R149, R2 ;  /* 0x0000000295957220 */ /* 0x000fe20000400000 */
[----:B------:R-:W-:Y:S02]  /*15630*/  F2FP.BF16.F32.PACK_AB R145, RZ, R145 ;  /* 0x00000091ff91723e */ /* 0x000fe400000010ff */
[----:B------:R-:W-:-:S02]  /*15640*/  F2FP.BF16.F32.PACK_AB R146, RZ, R146 ;  /* 0x00000092ff92723e */ /* 0x000fc400000010ff */
[----:B------:R-:W-:Y:S02]  /*15650*/  ISETP.GT.AND P0, PT, R0, 0xf9, P0 ;  /* 0x000000f90000780c */ /* 0x000fe40000704270 */
[----:B------:R-:W-:Y:S01]  /*15660*/  F2FP.BF16.F32.PACK_AB R147, RZ, R147 ;  /* 0x00000093ff93723e */ /* 0x000fe200000010ff */
[----:B------:R-:W-:Y:S01]  /*15670*/  FMUL R150, R150, R2 ;  /* 0x0000000296967220 */ /* 0x000fe20000400000 */
[----:B------:R-:W-:Y:S02]  /*15680*/  F2FP.BF16.F32.PACK_AB R148, RZ, R148 ;  /* 0x00000094ff94723e */ /* 0x000fe400000010ff */
[----:B------:R-:W-:Y:S01]  /*15690*/  F2FP.BF16.F32.PACK_AB R149, RZ, R149 ;  /* 0x00000095ff95723e */ /* 0x000fe200000010ff */
[----:B------:R-:W-:Y:S01]  /*156a0*/  FMUL R151, R151, R2 ;  /* 0x0000000297977220 */ /* 0x000fe20000400000 */
[----:B------:R-:W-:Y:S01]  /*156b0*/  @P2 STG.E.U16 desc[UR36][R4.64+0x1e2], R145 ;  /* 0x0001e29104002986 */ /* 0x000fe2000c101524 */
[----:B------:R-:W-:-:S03]  /*156c0*/  F2FP.BF16.F32.PACK_AB R150, RZ, R150 ;  /* 0x00000096ff96723e */ /* 0x000fc600000010ff */
[----:B------:R-:W-:Y:S01]  /*156d0*/  @P5 STG.E.U16 desc[UR36][R6.64+0x1e0], R146 ;  /* 0x0001e09206005986 */ /* 0x000fe2000c101524 */
[----:B------:R-:W-:-:S03]  /*156e0*/  F2FP.BF16.F32.PACK_AB R151, RZ, R151 ;  /* 0x00000097ff97723e */ /* 0x000fc600000010ff */
[----:B------:R-:W-:Y:S04]  /*156f0*/  @P4 STG.E.U16 desc[UR36][R6.64+0x1e2], R147 ;  /* 0x0001e29306004986 */ /* 0x000fe8000c101524 */
[----:B------:R-:W-:Y:S04]  /*15700*/  @P3 STG.E.U16 desc[UR36][R4.64+0x1f0], R148 ;  /* 0x0001f09404003986 */ /* 0x000fe8000c101524 */
[----:B------:R0:W-:Y:S02]  /*15710*/  @P1 STG.E.U16 desc[UR36][R4.64+0x1f2], R149 ;  /* 0x0001f29504001986 */ /* 0x0001e4000c101524 */
[----:B0-----:R-:W-:-:S02]  /*15720*/  @P6 IMAD.MOV.U32 R4, RZ, RZ, R6 ;  /* 0x000000ffff046224 */ /* 0x001fc400078e0006 */
[----:B------:R-:W-:-:S05]  /*15730*/  @P6 IMAD.MOV.U32 R5, RZ, RZ, R7 ;  /* 0x000000ffff056224 */ /* 0x000fca00078e0007 */
[----:B------:R0:W-:Y:S04]  /*15740*/  @P6 STG.E.U16 desc[UR36][R4.64+0x1f0], R150 ;  /* 0x0001f09604006986 */ /* 0x0001e8000c101524 */
[----:B------:R0:W-:Y:S02]  /*15750*/  @P0 STG.E.U16 desc[UR36][R6.64+0x1f2], R151 ;  /* 0x0001f29706000986 */ /* 0x0001e4000c101524 */
.L_x_536:
[----:B------:R-:W-:Y:S05]  /*15760*/  BSYNC B0 ;  /* 0x0000000000007941 */ /* 0x000fea0003800000 */
.L_x_28:
[----:B0-----:R-:W2:Y:S04]  /*15770*/  LDL.LU R5, [R1+0x200] ;  /* 0x0002000001057983 */ /* 0x001ea80000300800 */
[----:B------:R-:W2:Y:S01]  /*15780*/  LDL.LU R4, [R1+0x204] ;  /* 0x0002040001047983 */ /* 0x000ea20000300800 */
[----:B------:R-:W-:Y:S01]  /*15790*/  ULDC UR4, c[0x0][0xc] ;  /* 0x0000030000047ab9 */ /* 0x000fe20000000800 */
[----:B------:R-:W-:Y:S01]  /*157a0*/  ULDC UR5, c[0x0][0x10] ;  /* 0x0000040000057ab9 */ /* 0x000fe20000000800 */
[----:B-----5:R-:W2:Y:S01]  /*157b0*/  LDC R3, c[0x0][0x14] ;  /* 0x00000500ff037b82 */ /* 0x020ea20000000800 */
[----:B------:R-:W-:Y:S01]  /*157c0*/  UIMAD.WIDE.U32 UR4, UR4, UR5, URZ ;  /* 0x00000005040472a5 */ /* 0x000fe2000f8e003f */
[----:B----4-:R-:W-:Y:S01]  /*157d0*/  PRMT R0, RZ, 0x7610, R0 ;  /* 0x00007610ff007816 */ /* 0x010fe20000000000 */
[----:B------:R-:W-:Y:S01]  /*157e0*/  UMOV UR42, 0xffffffff ;  /* 0xffffffff002a7882 */ /* 0x000fe20000000000 */
[----:B------:R-:W-:-:S03]  /*157f0*/  UMOV UR43, 0xffffffff ;  /* 0xffffffff002b7882 */ /* 0x000fc60000000000 */
[----:B--2---:R-:W-:-:S04]  /*15800*/  IMAD.WIDE.U32 R4, R3, UR4, R4 ;  /* 0x0000000403047c25 */ /* 0x004fc8000f8e0004 */
[----:B------:R-:W-:Y:S01]  /*15810*/  IMAD R3, R3, UR5, RZ ;  /* 0x0000000503037c24 */ /* 0x000fe2000f8e02ff */
[----:B------:R-:W-:Y:S01]  /*15820*/  ULDC.64 UR4, c[0x0][0x650] ;  /* 0x0001940000047ab9 */ /* 0x000fe20000000a00 */
[----:B------:R-:W-:Y:S01]  /*15830*/  IMAD.MOV.U32 R7, RZ, RZ, R4 ;  /* 0x000000ffff077224 */ /* 0x000fe200078e0004 */
[----:B------:R-:W-:Y:S01]  /*15840*/  ISETP.GE.U32.AND P0, PT, R4, UR4, PT ;  /* 0x0000000404007c0c */ /* 0x000fe2000bf06070 */
[----:B------:R-:W-:-:S05]  /*15850*/  IMAD.IADD R6, R5, 0x1, R3 ;  /* 0x0000000105067824 */ /* 0x000fca00078e0203 */
[----:B------:R0:W-:Y:S01]  /*15860*/  STL [R1+0x200], R6 ;  /* 0x0002000601007387 */ /* 0x0001e20000100800 */
[----:B------:R-:W-:-:S03]  /*15870*/  ISETP.GE.U32.AND.EX P0, PT, R6, UR5, PT, P0 ;  /* 0x0000000506007c0c */ /* 0x000fc6000bf06100 */
[----:B------:R0:W-:Y:S10]  /*15880*/  STL [R1+0x204], R7 ;  /* 0x0002040701007387 */ /* 0x0001f40000100800 */
[----:B0-----:R-:W-:Y:S05]  /*15890*/  @P0 BRA `(.L_x_537) ;  /* 0x0000000400880947 */ /* 0x001fea0003800000 */
[----:B------:R-:W0:Y:S01]  /*158a0*/  S2UR UR6, SR_CTAID.X ;  /* 0x00000000000679c3 */ /* 0x000e220000002500 */
[----:B------:R-:W-:Y:S01]  /*158b0*/  ULDC.64 UR12, c[0x0][0x628] ;  /* 0x00018a00000c7ab9 */ /* 0x000fe20000000a00 */
[----:B------:R-:W-:Y:S01]  /*158c0*/  ULDC UR4, c[0x0][0x150] ;  /* 0x0000540000047ab9 */ /* 0x000fe20000000800 */
[----:B------:R-:W-:Y:S01]  /*158d0*/  ISETP.NE.U32.AND P0, PT, RZ, UR12, PT ;  /* 0x0000000cff007c0c */ /* 0x000fe2000bf05070 */
[----:B------:R-:W-:Y:S01]  /*158e0*/  ULDC UR15, c[0x0][0x630] ;  /* 0x00018c00000f7ab9 */ /* 0x000fe20000000800 */
[C---:B------:R-:W-:Y:S01]  /*158f0*/  R2UR UR16, R7.reuse ;  /* 0x00000000071072ca */ /* 0x040fe200000e0000 */
[----:B------:R-:W-:Y:S01]  /*15900*/  ULDC UR19, c[0x0][0x154] ;  /* 0x0000550000137ab9 */ /* 0x000fe20000000800 */
[----:B------:R-:W-:Y:S01]  /*15910*/  ISETP.NE.AND.EX P0, PT, RZ, UR13, PT, P0 ;  /* 0x0000000dff007c0c */ /* 0x000fe2000bf05300 */
[----:B------:R-:W2:Y:S01]  /*15920*/  S2UR UR18, SR_CTAID.Y ;  /* 0x00000000001279c3 */ /* 0x000ea20000002600 */
[----:B------:R-:W-:Y:S02]  /*15930*/  R2UR UR17, R6 ;  /* 0x00000000061172ca */ /* 0x000fe400000e0000 */
[----:B------:R-:W-:-:S02]  /*15940*/  R2UR UR10, R7 ;  /* 0x00000000070a72ca */ /* 0x000fc400000e0000 */
[----:B------:R-:W-:Y:S02]  /*15950*/  R2UR UR11, R6 ;  /* 0x00000000060b72ca */ /* 0x000fe400000e0000 */
[----:B0-----:R-:W-:-:S05]  /*15960*/  I2FP.F32.U32 R0, UR6 ;  /* 0x0000000600007c45 */ /* 0x001fca0008201000 */
[----:B------:R-:W-:-:S04]  /*15970*/  FMUL R0, R0, UR4 ;  /* 0x0000000400007c20 */ /* 0x000fc80008400000 */
[----:B------:R0:W4:Y:S01]  /*15980*/  F2I.U32.TRUNC.NTZ R3, R0 ;  /* 0x0000000000037305 */ /* 0x000122000020f000 */
[----:B--2---:R-:W-:Y:S05]  /*15990*/  @!P0 BRA `(.L_x_538) ;  /* 0x0000000000308947 */ /* 0x004fea0003800000 */
        /* <DEDUP_REMOVED lines=12> */
.L_x_538:
[----:B------:R-:W-:Y:S01]  /*15a60*/  USHF.R.U64 UR43, UR10, UR15, UR11 ;  /* 0x0000000f0a2b7299 */ /* 0x000fe2000800120b */
[----:B0-----:R-:W-:Y:S01]  /*15a70*/  I2FP.F32.U32 R0, UR18 ;  /* 0x0000001200007c45 */ /* 0x001fe20008201000 */
[----:B------:R-:W-:Y:S02]  /*15a80*/  USHF.R.U32.HI UR4, URZ, UR15, UR11 ;  /* 0x0000000f3f047299 */ /* 0x000fe4000801160b */
        /* <DEDUP_REMOVED lines=8> */
[----:B------:R-:W-:Y:S01]  /*15b10*/  UIMAD.WIDE.U32 UR8, UR10, UR12, UR8 ;  /* 0x0000000c0a0872a5 */ /* 0x000fe2000f8e0008 */
[----:B----4-:R-:W-:Y:S01]  /*15b20*/  R2UR UR12, R3 ;  /* 0x00000000030c72ca */ /* 0x010fe200000e0000 */
[----:B------:R-:W-:Y:S01]  /*15b30*/  UIMAD UR10, UR10, UR13, UR4 ;  /* 0x0000000d0a0a72a4 */ /* 0x000fe2000f8e0204 */
[----:B------:R-:W-:Y:S01]  /*15b40*/  ULDC UR11, c[0x0][0x618] ;  /* 0x00018600000b7ab9 */ /* 0x000fe20000000800 */
[----:B------:R-:W-:Y:S02]  /*15b50*/  ULDC UR21, c[0x0][0x658] ;  /* 0x0001960000157ab9 */ /* 0x000fe40000000800 */
[----:B------:R-:W-:Y:S01]  /*15b60*/  UIADD3 UR9, UR9, UR10, URZ ;  /* 0x0000000a09097290 */ /* 0x000fe2000fffe03f */
[----:B------:R-:W-:Y:S01]  /*15b70*/  UMOV UR15, 0xffffffff ;  /* 0xffffffff000f7882 */ /* 0x000fe20000000000 */
[----:B------:R-:W-:Y:S01]  /*15b80*/  ULDC.64 UR4, c[0x0][0x640] ;  /* 0x0001900000047ab9 */ /* 0x000fe20000000a00 */
[----:B------:R-:W-:Y:S01]  /*15b90*/  USHF.L.U32 UR15, UR15, UR21, URZ ;  /* 0x000000150f0f7299 */ /* 0x000fe2000800063f */
[----:B------:R-:W-:Y:S01]  /*15ba0*/  ISETP.NE.U32.AND P0, PT, RZ, UR4, PT ;  /* 0x00000004ff007c0c */ /* 0x000fe2000bf05070 */
[----:B------:R-:W-:-:S02]  /*15bb0*/  USHF.R.U64 UR16, UR8, UR11, UR9 ;  /* 0x0000000b08107299 */ /* 0x000fc40008001209 */
[----:B------:R-:W-:Y:S01]  /*15bc0*/  USHF.R.U32.HI UR8, URZ, UR11, UR9 ;  /* 0x0000000b3f087299 */ /* 0x000fe20008011609 */
[----:B0-----:R-:W-:Y:S01]  /*15bd0*/  R2UR UR14, R0 ;  /* 0x00000000000e72ca */ /* 0x001fe200000e0000 */
[----:B------:R-:W-:Y:S01]  /*15be0*/  ULDC UR17, c[0x0][0x608] ;  /* 0x0001820000117ab9 */ /* 0x000fe20000000800 */
[----:B------:R-:W-:Y:S01]  /*15bf0*/  ULOP3.LUT UR41, URZ, UR15, URZ, 0x33, !UPT ;  /* 0x0000000f3f297292 */ /* 0x000fe2000f8e333f */
[----:B------:R-:W-:Y:S01]  /*15c00*/  ISETP.NE.AND.EX P0, PT, RZ, UR5, PT, P0 ;  /* 0x00000005ff007c0c */ /* 0x000fe2000bf05300 */
[----:B------:R-:W-:Y:S02]  /*15c10*/  USHF.R.U64 UR15, UR16, UR17, UR8 ;  /* 0x00000011100f7299 */ /* 0x000fe40008001208 */
[----:B------:R-:W-:Y:S02]  /*15c20*/  USHF.R.U32.HI UR8, URZ, UR17, UR8 ;  /* 0x000000113f087299 */ /* 0x000fe40008011608 */
[----:B------:R-:W-:Y:S02]  /*15c30*/  UIADD3 UR12, -UR12, URZ, URZ ;  /* 0x0000003f0c0c7290 */ /* 0x000fe4000fffe13f */
[----:B------:R-:W-:Y:S01]  /*15c40*/  USHF.R.U64 UR17, UR15, UR21, UR8 ;  /* 0x000000150f117299 */ /* 0x000fe20008001208 */
[----:B------:R-:W-:Y:S01]  /*15c50*/  UMOV UR19, 0x1 ;  /* 0x0000000100137882 */ /* 0x000fe20000000000 */
[----:B------:R-:W-:Y:S01]  /*15c60*/  ULDC UR13, c[0x0][0x144] ;  /* 0x00005100000d7ab9 */ /* 0x000fe20000000800 */
[----:B------:R-:W-:Y:S01]  /*15c70*/  ULDC UR7, c[0x0][0x600] ;  /* 0x0001800000077ab9 */ /* 0x000fe20000000800 */
[----:B------:R-:W-:-:S02]  /*15c80*/  USHF.L.U32 UR24, UR19, UR21, URZ ;  /* 0x0000001513187299 */ /* 0x000fc4000800063f */
[----:B------:R-:W-:Y:S02]  /*15c90*/  USHF.R.U32.HI UR8, URZ, UR21, UR8 ;  /* 0x000000153f087299 */ /* 0x000fe40008011608 */
[----:B------:R-:W-:Y:S02]  /*15ca0*/  UIMAD UR21, UR13, UR12, UR6 ;  /* 0x0000000c0d1572a4 */ /* 0x000fe4000f8e0206 */
[----:B------:R-:W-:Y:S02]  /*15cb0*/  UIADD3 UR20, UR7, -0x1, URZ ;  /* 0xffffffff07147890 */ /* 0x000fe4000fffe03f */
[----:B------:R-:W-:Y:S01]  /*15cc0*/  UIADD3 UR19, -UR14, URZ, URZ ;  /* 0x0000003f0e137290 */ /* 0x000fe2000fffe13f */
        /* <DEDUP_REMOVED lines=17> */
.L_x_539:
[----:B------:R-:W-:Y:S01]  /*15de0*/  UISETP.NE.AND UP0, UPT, UR45, URZ, UPT ;  /* 0x0000003f2d00728c */ /* 0x000fe2000bf05270 */
[----:B------:R-:W-:Y:S01]  /*15df0*/  IMAD.MOV.U32 R0, RZ, RZ, 0x1 ;  /* 0x00000001ff007424 */ /* 0x000fe200078e00ff */
[----:B------:R-:W-:Y:S02]  /*15e00*/  USHF.R.U64 UR4, UR6, UR22, UR8 ;  /* 0x0000001606047299 */ /* 0x000fe40008001208 */
[----:B------:R-:W-:Y:S02]  /*15e10*/  ULOP3.LUT UR41, UR15, UR41, URZ, 0xc0, !UPT ;  /* 0x000000290f297292 */ /* 0x000fe4000f8ec03f */
[----:B------:R-:W-:Y:S02]  /*15e20*/  UIADD3 UR5, -UR4, URZ, URZ ;  /* 0x0000003f04057290 */ /* 0x000fe4000fffe13f */
[----:B------:R-:W-:Y:S02]  /*15e30*/  UIMAD UR41, UR24, UR4, UR41 ;  /* 0x00000004182972a4 */ /* 0x000fe4000f8e0229 */
[----:B------:R-:W-:-:S02]  /*15e40*/  ULOP3.LUT UR16, UR16, UR20, URZ, 0xc0, !UPT ;  /* 0x0000001410107292 */ /* 0x000fc4000f8ec03f */
[----:B------:R-:W-:Y:S02]  /*15e50*/  @UP0 UIMAD UR21, UR25, UR19, UR18 ;  /* 0x00000013191502a4 */ /* 0x000fe4000f8e0212 */
[----:B------:R-:W-:-:S03]  /*15e60*/  UIMAD UR4, UR5, UR23, UR17 ;  /* 0x00000017050472a4 */ /* 0x000fc6000f8e0211 */
[----:B------:R-:W-:Y:S01]  /*15e70*/  ULDC UR5, c[0x0][0x610] ;  /* 0x0001840000057ab9 */ /* 0x000fe20000000800 */
[----:B------:R-:W-:Y:S02]  /*15e80*/  UIMAD UR4, UR4, UR7, UR16 ;  /* 0x00000007040472a4 */ /* 0x000fe4000f8e0210 */
[----:B------:R-:W-:-:S04]  /*15e90*/  UIMAD UR41, UR41, UR5, UR21 ;  /* 0x00000005292972a4 */ /* 0x000fc8000f8e0215 */
[----:B------:R-:W-:Y:S02]  /*15ea0*/  USEL UR42, UR4, UR41, !UP0 ;  /* 0x00000029042a7287 */ /* 0x000fe4000c000000 */
[----:B------:R-:W-:-:S12]  /*15eb0*/  USEL UR41, UR41, UR4, !UP0 ;  /* 0x0000000429297287 */ /* 0x000fd8000c000000 */
.L_x_537:
[----:B------:R-:W-:-:S13]  /*15ec0*/  LOP3.LUT P0, RZ, R0, 0xff, RZ, 0xc0, !PT ;  /* 0x000000ff00ff7812 */ /* 0x000fda000780c0ff */
[----:B------:R-:W-:Y:S05]  /*15ed0*/  @P0 BRA `(.L_x_540) ;  /* 0xfffffeb000a40947 */ /* 0x000fea000383ffff */
[----:B------:R-:W-:Y:S05]  /*15ee0*/  EXIT ;  /* 0x000000000000794d */ /* 0x000fea0003800000 */
.L_x_3:
[----:B------:R-:W2:Y:S01]  /*15ef0*/  LDL R5, [R1+0x204] ;  /* 0x0002040001057983 */ /* 0x000ea20000100800 */
[----:B------:R-:W-:-:S03]  /*15f00*/  ULDC.64 UR8, c[0x0][0x650] ;  /* 0x0001940000087ab9 */ /* 0x000fc60000000a00 */
[----:B------:R-:W3:Y:S01]  /*15f10*/  LDL R4, [R1+0x200] ;  /* 0x0002000001047983 */ /* 0x000ee20000100800 */
[----:B------:R-:W-:Y:S01]  /*15f20*/  PRMT R0, RZ, 0x7610, R0 ;  /* 0x00007610ff007816 */ /* 0x000fe20000000000 */
[----:B------:R-:W-:Y:S01]  /*15f30*/  IMAD.MOV.U32 R3, RZ, RZ, -0x1 ;  /* 0xffffffffff037424 */ /* 0x000fe200078e00ff */
[----:B------:R-:W-:Y:S01]  /*15f40*/  MOV R2, 0xffffffff ;  /* 0xffffffff00027802 */ /* 0x000fe20000000f00 */
[----:B------:R-:W-:Y:S01]  /*15f50*/  IMAD.MOV.U32 R9, RZ, RZ, -0x1 ;  /* 0xffffffffff097424 */ /* 0x000fe200078e00ff */
[----:B--2---:R-:W-:-:S04]  /*15f60*/  ISETP.GE.U32.AND P0, PT, R5, UR8, PT ;  /* 0x0000000805007c0c */ /* 0x004fc8000bf06070 */
[----:B---3--:R-:W-:-:S13]  /*15f70*/  ISETP.GE.U32.AND.EX P0, PT, R4, UR9, PT, P0 ;  /* 0x0000000904007c0c */ /* 0x008fda000bf06100 */
[----:B------:R-:W-:Y:S05]  /*15f80*/  @P0 BRA `(.L_x_541) ;  /* 0x00000004008c0947 */ /* 0x000fea0003800000 */
[----:B------:R-:W-:Y:S01]  /*15f90*/  I2FP.F32.U32 R0, UR4 ;  /* 0x0000000400007c45 */ /* 0x000fe20008201000 */
[----:B0-----:R-:W-:Y:S01]  /*15fa0*/  ULDC.64 UR16, c[0x0][0x628] ;  /* 0x00018a0000107ab9 */ /* 0x001fe20000000a00 */
        /* <DEDUP_REMOVED lines=24> */
.L_x_542:
        /* <DEDUP_REMOVED lines=24> */
[----:B------:R-:W-:Y:S01]  /*162b0*/  UMOV UR19, 0x1 ;  /* 0x0000000100137882 */ /* 0x000fe20000000000 */
[----:B------:R-:W-:Y:S01]  /*162c0*/  ULDC UR20, c[0x0][0x608] ;  /* 0x0001820000147ab9 */ /* 0x000fe20000000800 */
[----:B------:R-:W-:Y:S01]  /*162d0*/  USHF.L.U32 UR26, UR19, UR23, URZ ;  /* 0x00000017131a7299 */ /* 0x000fe2000800063f */
[----:B------:R-:W-:Y:S01]  /*162e0*/  ISETP.NE.AND.EX P0, PT, RZ, UR9, PT, P0 ;  /* 0x00000009ff007c0c */ /* 0x000fe2000bf05300 */
[----:B------:R-:W-:Y:S02]  /*162f0*/  USHF.R.U64 UR19, UR18, UR20, UR11 ;  /* 0x0000001412137299 */ /* 0x000fe4000800120b */
[----:B------:R-:W-:Y:S02]  /*16300*/  USHF.R.U32.HI UR11, URZ, UR20, UR11 ;  /* 0x000000143f0b7299 */ /* 0x000fe4000801160b */
[----:B------:R-:W-:-:S02]  /*16310*/  UIADD3 UR15, -UR15, URZ, URZ ;  /* 0x0000003f0f0f7290 */ /* 0x000fc4000fffe13f */
[----:B------:R-:W-:Y:S01]  /*16320*/  USHF.R.U64 UR20, UR19, UR23, UR11 ;  /* 0x0000001713147299 */ /* 0x000fe2000800120b */
[----:B------:R-:W-:Y:S01]  /*16330*/  ULDC UR16, c[0x0][0x144] ;  /* 0x0000510000107ab9 */ /* 0x000fe20000000800 */
[----:B------:R-:W-:Y:S01]  /*16340*/  ULDC UR6, c[0x0][0x600] ;  /* 0x0001800000067ab9 */ /* 0x000fe20000000800 */
[----:B------:R-:W-:Y:S02]  /*16350*/  USHF.R.U32.HI UR11, URZ, UR23, UR11 ;  /* 0x000000173f0b7299 */ /* 0x000fe4000801160b */
[----:B------:R-:W-:Y:S02]  /*16360*/  UIMAD UR23, UR16, UR15, UR4 ;  /* 0x0000000f101772a4 */ /* 0x000fe4000f8e0204 */
[----:B------:R-:W-:Y:S02]  /*16370*/  UIADD3 UR22, UR6, -0x1, URZ ;  /* 0xffffffff06167890 */ /* 0x000fe4000fffe03f */
[----:B------:R-:W-:Y:S02]  /*16380*/  ULOP3.LUT UR27, URZ, UR13, URZ, 0x33, !UPT ;  /* 0x0000000d3f1b7292 */ /* 0x000fe4000f8e333f */
        /* <DEDUP_REMOVED lines=18> */
.L_x_543:
[----:B------:R-:W-:Y:S01]  /*164b0*/  UISETP.NE.AND UP0, UPT, UR45, URZ, UPT ;  /* 0x0000003f2d00728c */ /* 0x000fe2000bf05270 */
[----:B------:R-:W-:Y:S01]  /*164c0*/  IMAD.MOV.U32 R0, RZ, RZ, 0x1 ;  /* 0x00000001ff007424 */ /* 0x000fe200078e00ff */
[----:B------:R-:W-:Y:S01]  /*164d0*/  USHF.R.U64 UR8, UR4, UR24, UR11 ;  /* 0x0000001804087299 */ /* 0x000fe2000800120b */
[----:B------:R-:W-:Y:S01]  /*164e0*/  IMAD.U32 R9, RZ, RZ, UR5 ;  /* 0x00000005ff097e24 */ /* 0x000fe2000f8e00ff */
[----:B------:R-:W-:Y:S02]  /*164f0*/  ULOP3.LUT UR4, UR19, UR27, URZ, 0xc0, !UPT ;  /* 0x0000001b13047292 */ /* 0x000fe4000f8ec03f */
[----:B------:R-:W-:Y:S02]  /*16500*/  ULOP3.LUT UR18, UR18, UR22, URZ, 0xc0, !UPT ;  /* 0x0000001612127292 */ /* 0x000fe4000f8ec03f */
[----:B------:R-:W-:-:S03]  /*16510*/  UIMAD UR4, UR26, UR8, UR4 ;  /* 0x000000081a0472a4 */ /* 0x000fc6000f8e0204 */
[----:B------:R-:W-:Y:S02]  /*16520*/  @UP0 UIMAD UR23, UR28, UR21, UR7 ;  /* 0x000000151c1702a4 */ /* 0x000fe4000f8e0207 */
[----:B------:R-:W-:-:S03]  /*16530*/  UIADD3 UR7, -UR8, URZ, URZ ;  /* 0x0000003f08077290 */ /* 0x000fc6000fffe13f */
[----:B------:R-:W-:Y:S01]  /*16540*/  ULDC UR8, c[0x0][0x610] ;  /* 0x0001840000087ab9 */ /* 0x000fe20000000800 */
[----:B------:R-:W-:Y:S02]  /*16550*/  UIMAD UR7, UR7, UR25, UR20 ;  /* 0x00000019070772a4 */ /* 0x000fe4000f8e0214 */
[----:B------:R-:W-:Y:S02]  /*16560*/  UIMAD UR4, UR4, UR8, UR23 ;  /* 0x00000008040472a4 */ /* 0x000fe4000f8e0217 */
[----:B------:R-:W-:-:S04]  /*16570*/  UIMAD UR7, UR7, UR6, UR18 ;  /* 0x00000006070772a4 */ /* 0x000fc8000f8e0212 */
[----:B------:R-:W-:Y:S02]  /*16580*/  USEL UR6, UR7, UR4, !UP0 ;  /* 0x0000000407067287 */ /* 0x000fe4000c000000 */
[----:B------:R-:W-:-:S04]  /*16590*/  USEL UR4, UR4, UR7, !UP0 ;  /* 0x0000000704047287 */ /* 0x000fc8000c000000 */
[----:B------:R-:W-:Y:S02]  /*165a0*/  IMAD.U32 R2, RZ, RZ, UR6 ;  /* 0x00000006ff027e24 */ /* 0x000fe4000f8e00ff */
[----:B------:R-:W-:-:S07]  /*165b0*/  IMAD.U32 R3, RZ, RZ, UR4 ;  /* 0x00000004ff037e24 */ /* 0x000fce000f8e00ff */
.L_x_541:
[----:B------:R-:W-:-:S08]  /*165c0*/  NOP ;  /* 0x0000000000007918 */ /* 0x000fd00000000000 */
[----:B0-----:R-:W0:-:S00]  /*165d0*/  USETMAXREG.DEALLOC.CTAPOOL 0x18 ;  /* 0x00000018000079c8 */ /* 0x001e0000080e0500 */
[----:B------:R-:W-:-:S13]  /*165e0*/  ISETP.NE.AND P0, PT, RZ, UR10, PT ;  /* 0x0000000aff007c0c */ /* 0x000fda000bf05270 */
[----:B------:R-:W-:Y:S05]  /*165f0*/  @P0 EXIT ;  /* 0x000000000000094d */ /* 0x000fea0003800000 */
[----:B0-----:R-:W-:Y:S01]  /*16600*/  LOP3.LUT P0, RZ, R0, 0xff, RZ, 0xc0, !PT ;  /* 0x000000ff00ff7812 */ /* 0x001fe2000780c0ff */
[----:B------:R-:W-:Y:S02]  /*16610*/  IMAD.MOV.U32 R0, RZ, RZ, 0x1 ;  /* 0x00000001ff007424 */ /* 0x000fe400078e00ff */
[----:B------:R-:W-:-:S10]  /*16620*/  IMAD.MOV.U32 R6, RZ, RZ, RZ ;  /* 0x000000ffff067224 */ /* 0x000fd400078e00ff */
[----:B------:R-:W-:Y:S05]  /*16630*/  @!P0 BRA `(.L_x_544) ;  /* 0x0000000c00648947 */ /* 0x000fea0003800000 */
[----:B------:R-:W0:Y:S01]  /*16640*/  S2R R4, SR_TID.X ;  /* 0x0000000000047919 */ /* 0x000e220000002100 */
[----:B------:R-:W-:Y:S01]  /*16650*/  ULDC UR4, c[0x0][0x28c] ;  /* 0x0000a30000047ab9 */ /* 0x000fe20000000800 */
[----:B------:R-:W-:Y:S01]  /*16660*/  ULDC UR6, c[0x0][0x658] ;  /* 0x0001960000067ab9 */ /* 0x000fe20000000800 */
[----:B------:R-:W-:Y:S01]  /*16670*/  UIADD3 UR10, UR4, 0x1f, URZ ;  /* 0x0000001f040a7890 */ /* 0x000fe2000fffe03f */
[----:B------:R-:W-:Y:S01]  /*16680*/  BSSY B0, `(.L_x_544) ;  /* 0x00000d4000007945 */ /* 0x000fe20003800000 */
[----:B------:R-:W-:Y:S01]  /*16690*/  UMOV UR7, 0xffffffff ;  /* 0xffffffff00077882 */ /* 0x000fe20000000000 */
[----:B------:R-:W-:Y:S01]  /*166a0*/  ULDC UR5, c[0x0][0x600] ;  /* 0x0001800000057ab9 */ /* 0x000fe20000000800 */
[----:B------:R-:W-:Y:S01]  /*166b0*/  UMOV UR9, 0x1 ;  /* 0x0000000100097882 */ /* 0x000fe20000000000 */
[----:B------:R-:W-:Y:S01]  /*166c0*/  USHF.L.U32 UR7, UR7, UR6, URZ ;  /* 0x0000000607077299 */ /* 0x000fe2000800063f */
[----:B------:R-:W-:Y:S01]  /*166d0*/  MOV R8, 0x1 ;  /* 0x0000000100087802 */ /* 0x000fe20000000f00 */
[----:B------:R-:W-:Y:S01]  /*166e0*/  UIADD3 UR4, UR5, -0x1, URZ ;  /* 0xffffffff05047890 */ /* 0x000fe2000fffe03f */
[----:B------:R-:W-:Y:S01]  /*166f0*/  IMAD.MOV.U32 R0, RZ, RZ, 0x1 ;  /* 0x00000001ff007424 */ /* 0x000fe200078e00ff */
[----:B------:R-:W-:Y:S01]  /*16700*/  USHF.R.S32.HI UR11, URZ, 0x1f, UR10 ;  /* 0x0000001f3f0b7899 */ /* 0x000fe2000801140a */
[----:B------:R-:W-:Y:S01]  /*16710*/  IMAD.MOV.U32 R6, RZ, RZ, RZ ;  /* 0x000000ffff067224 */ /* 0x000fe200078e00ff */
[----:B------:R-:W-:Y:S01]  /*16720*/  ULDC UR8, c[0x0][0xc] ;  /* 0x0000030000087ab9 */ /* 0x000fe20000000800 */
[----:B------:R-:W-:-:S02]  /*16730*/  USHF.L.U32 UR5, UR9, UR6, URZ ;  /* 0x0000000609057299 */ /* 0x000fc4000800063f */
[----:B------:R-:W-:Y:S01]  /*16740*/  ULEA.HI UR11, UR11, UR10, URZ, 0x5 ;  /* 0x0000000a0b0b7291 */ /* 0x000fe2000f8f283f */
[----:B------:R-:W-:Y:S01]  /*16750*/  ULDC UR9, c[0x0][0x10] ;  /* 0x0000040000097ab9 */ /* 0x000fe20000000800 */
[----:B------:R-:W-:Y:S02]  /*16760*/  ULOP3.LUT UR6, URZ, UR7, URZ, 0x33, !UPT ;  /* 0x000000073f067292 */ /* 0x000fe4000f8e333f */
[----:B------:R-:W-:Y:S01]  /*16770*/  UIMAD.WIDE.U32 UR8, UR8, UR9, URZ ;  /* 0x00000009080872a5 */ /* 0x000fe2000f8e003f */
[----:B------:R-:W-:Y:S01]  /*16780*/  ULDC UR7, c[0x0][0x14] ;  /* 0x0000050000077ab9 */ /* 0x000fe20000000800 */
[----:B------:R-:W-:Y:S02]  /*16790*/  USHF.R.S32.HI UR18, URZ, 0x5, UR11 ;  /* 0x000000053f127899 */ /* 0x000fe4000801140b */
[----:B------:R-:W-:Y:S02]  /*167a0*/  UIMAD.WIDE.U32 UR20, UR8, UR7, URZ ;  /* 0x00000007081472a5 */ /* 0x000fe4000f8e003f */
[----:B------:R-:W-:-:S02]  /*167b0*/  UIMAD UR13, UR9, UR7, URZ ;  /* 0x00000007090d72a4 */ /* 0x000fc4000f8e023f */
[----:B------:R-:W-:Y:S01]  /*167c0*/  ULOP3.LUT UR24, UR40, 0x2, URZ, 0xfc, !UPT ;  /* 0x0000000228187892 */ /* 0x000fe2000f8efc3f */
[C---:B0-----:R-:W-:Y:S01]  /*167d0*/  LOP3.LUT P2, RZ, R4.reuse, 0x7f, RZ, 0xc0, !PT ;  /* 0x0000007f04ff7812 */ /* 0x041fe2000784c0ff */
[----:B------:R-:W-:Y:S01]  /*167e0*/  UIADD3 UR13, UR21, UR13, URZ ;  /* 0x0000000d150d7290 */ /* 0x000fe2000fffe03f */
[----:B------:R-:W-:Y:S01]  /*167f0*/  LOP3.LUT P0, RZ, R4, 0x1f, RZ, 0xc0, !PT ;  /* 0x0000001f04ff7812 */ /* 0x000fe2000780c0ff */
[----:B------:R-:W-:Y:S01]  /*16800*/  UIADD3 UR25, UR18, 0x1, URZ ;  /* 0x0000000112197890 */ /* 0x000fe2000fffe03f */
[----:B------:R-:W-:Y:S02]  /*16810*/  ULDC.64 UR22, c[0x0][0x198] ;  /* 0x0000660000167ab9 */ /* 0x000fe40000000a00 */
[----:B------:R-:W-:-:S13]  /*16820*/  PLOP3.LUT P0, PT, P0, P2, PT, 0x8a, 0x0 ;  /* 0x000000000000781c */ /* 0x000fda0000705172 */
.L_x_556:
[----:B------:R-:W-:-:S03]  /*16830*/  UMOV UR7, 0xffffffff ;  /* 0xffffffff00077882 */ /* 0x000fc60000000000 */
[----:B------:R-:W-:Y:S05]  /*16840*/  BRA.DIV UR7, `(.L_x_545) ;  /* 0x00000012073c7947 */ /* 0x000fea000b800000 */
[----:B------:R-:W-:-:S13]  /*16850*/  ELECT P6, URZ, PT ;  /* 0x00000000003f782f */ /* 0x000fda00038c0000 */
.L_x_570:
[----:B------:R-:W0:Y:S01]  /*16860*/  LDC R4, c[0x0][0x28c] ;  /* 0x0000a300ff047b82 */ /* 0x000e220000000800 */
[----:B------:R-:W-:Y:S01]  /*16870*/  BSSY B1, `(.L_x_546) ;  /* 0x0000035000017945 */ /* 0x000fe20003800000 */
[----:B0-----:R-:W-:-:S13]  /*16880*/  ISETP.LT.OR P6, PT, R4, 0x1, !P6 ;  /* 0x000000010400780c */ /* 0x001fda00077c1670 */
[----:B------:R-:W-:Y:S05]  /*16890*/  @P6 BRA `(.L_x_547) ;  /* 0x0000000000c86947 */ /* 0x000fea0003800000 */
[----:B------:R-:W-:Y:S01]  /*168a0*/  IMAD.SHL.U32 R11, R3, 0x100, RZ ;  /* 0x00000100030b7824 */ /* 0x000fe200078e00ff */
[----:B------:R-:W-:Y:S01]  /*168b0*/  MOV R4, R6 ;  /* 0x0000000600047202 */ /* 0x000fe20000000f00 */
[----:B------:R-:W-:Y:S02]  /*168c0*/  IMAD.SHL.U32 R2, R2, 0x100, RZ ;  /* 0x0000010002027824 */ /* 0x000fe400078e00ff */
[----:B------:R-:W-:Y:S02]  /*168d0*/  IMAD.MOV.U32 R12, RZ, RZ, RZ ;  /* 0x000000ffff0c7224 */ /* 0x000fe400078e00ff */
[----:B------:R-:W-:Y:S02]  /*168e0*/  IMAD.U32 R14, RZ, RZ, UR25 ;  /* 0x00000019ff0e7e24 */ /* 0x000fe4000f8e00ff */
[----:B------:R-:W-:-:S07]  /*168f0*/  IMAD.MOV.U32 R3, RZ, RZ, R0 ;  /* 0x000000ffff037224 */ /* 0x000fce00078e0000 */
.L_x_551:
[----:B------:R-:W0:Y:S01]  /*16900*/  S2R R10, SR_CgaCtaId ;  /* 0x00000000000a7919 */ /* 0x000e220000008800 */
[----:B------:R-:W-:Y:S01]  /*16910*/  MOV R5, 0x400 ;  /* 0x0000040000057802 */ /* 0x000fe20000000f00 */
[----:B------:R-:W1:Y:S03]  /*16920*/  @!P2 LDC R7, c[0x0][0x500] ;  /* 0x00014000ff07ab82 */ /* 0x000e660000000800 */
[----:B0-----:R-:W-:Y:S02]  /*16930*/  LEA R13, R10, R5, 0x18 ;  /* 0x000000050a0d7211 */ /* 0x001fe400078ec0ff */
[----:B------:R-:W-:-:S03]  /*16940*/  SHF.L.U32 R5, R3, 0x1f, RZ ;  /* 0x0000001f03057819 */ /* 0x000fc600000006ff */
[----:B------:R-:W-:-:S04]  /*16950*/  IMAD R10, R4, 0x8, R13 ;  /* 0x00000008040a7824 */ /* 0x000fc800078e020d */
[----:B------:R-:W0:Y:S02]  /*16960*/  SYNCS.PHASECHK.TRANS64.TRYWAIT P1, [R10+URZ+0x38], R5 ;  /* 0x000038050a0075a7 */ /* 0x000e24000802017f */
[----:B01----:R-:W-:Y:S05]  /*16970*/  @!P1 BRA `(.L_x_548) ;  /* 0x0000001000109947 */ /* 0x003fea0003800000 */
.L_x_571:
[----:B------:R-:W-:Y:S01]  /*16980*/  UPRMT UR7, UR24, 0x9910, URZ ;  /* 0x0000991018077896 */ /* 0x000fe2000800003f */
[----:B------:R1:W-:Y:S03]  /*16990*/  @!P2 SYNCS.ARRIVE.TRANS64 RZ, [R10+URZ], R7 ;  /* 0x000000070affa9a7 */ /* 0x0003e6000800003f */
[----:B------:R-:W-:-:S06]  /*169a0*/  UISETP.NE.AND UP0, UPT, UR7, 0x2, UPT ;  /* 0x000000020700788c */ /* 0x000fcc000bf05270 */
[----:B------:R-:W-:-:S13]  /*169b0*/  PLOP3.LUT P1, PT, PT, PT, UP0, 0x80, 0x0 ;  /* 0x000000000000781c */ /* 0x000fda0003f2f008 */
[----:B-1----:R-:W-:Y:S05]  /*169c0*/  @P1 BRA `(.L_x_549) ;  /* 0x0000000000041947 */ /* 0x002fea0003800000 */
[----:B------:R-:W-:Y:S01]  /*169d0*/  BPT.TRAP 0x1 ;  /* 0x000000040000795c */ /* 0x000fe20000300000 */
.L_x_549:
[----:B------:R-:W-:Y:S05]  /*169e0*/  @P0 BRA `(.L_x_550) ;  /* 0x0000000000040947 */ /* 0x000fea0003800000 */
[----:B------:R-:W-:Y:S01]  /*169f0*/  BPT.TRAP 0x1 ;  /* 0x000000040000795c */ /* 0x000fe20000300000 */
.L_x_550:
[----:B------:R-:W-:Y:S01]  /*16a00*/  IMAD R13, R4, 0x4000, R13 ;  /* 0x00004000040d7824 */ /* 0x000fe200078e020d */
[----:B------:R-:W-:Y:S01]  /*16a10*/  R2UR UR9, R10 ;  /* 0x000000000a0972ca */ /* 0x000fe200000e0000 */
[----:B------:R-:W-:Y:S01]  /*16a20*/  VIADD R14, R14, 0xffffffff ;  /* 0xffffffff0e0e7836 */ /* 0x000fe20000000000 */
[----:B------:R-:W-:Y:S01]  /*16a30*/  UIADD3 UR14, UP0, UR22, 0xf0, URZ ;  /* 0x000000f0160e7890 */ /* 0x000fe2000ff1e03f */
[----:B------:R-:W-:Y:S01]  /*16a40*/  R2UR UR11, R11 ;  /* 0x000000000b0b72ca */ /* 0x000fe200000e0000 */
[----:B------:R-:W-:Y:S01]  /*16a50*/  UIADD3 UR26, UP1, UR22, 0x1f0, URZ ;  /* 0x000001f0161a7890 */ /* 0x000fe2000ff3e03f */
[----:B------:R-:W-:Y:S01]  /*16a60*/  R2UR UR7, R13 ;  /* 0x000000000d0772ca */ /* 0x000fe200000e0000 */
[----:B------:R-:W-:Y:S01]  /*16a70*/  UIADD3.X UR15, URZ, UR23, URZ, UP0, !UPT ;  /* 0x000000173f0f7290 */ /* 0x000fe200087fe43f */
[----:B------:R-:W-:Y:S01]  /*16a80*/  R2UR UR10, R12 ;  /* 0x000000000c0a72ca */ /* 0x000fe200000e0000 */
[----:B------:R-:W-:Y:S01]  /*16a90*/  VIADD R4, R4, 0x1 ;  /* 0x0000000104047836 */ /* 0x000fe20000000000 */
[----:B------:R-:W-:Y:S01]  /*16aa0*/  R2UR UR12, R9 ;  /* 0x00000000090c72ca */ /* 0x000fe200000e0000 */
[----:B------:R-:W-:Y:S01]  /*16ab0*/  UIADD3.X UR27, URZ, UR23, URZ, UP1, !UPT ;  /* 0x000000173f1b7290 */ /* 0x000fe20008ffe43f */
[----:B------:R-:W-:Y:S01]  /*16ac0*/  R2UR UR19, R2 ;  /* 0x00000000021372ca */ /* 0x000fe200000e0000 */
[----:B------:R-:W-:Y:S01]  /*16ad0*/  UMOV UR16, 0x0 ;  /* 0x0000000000107882 */ /* 0x000fe20000000000 */
[----:B------:R-:W-:Y:S01]  /*16ae0*/  ISETP.GT.AND P3, PT, R14, 0x1, PT ;  /* 0x000000010e00780c */ /* 0x000fe20003f64270 */
[----:B------:R-:W-:Y:S01]  /*16af0*/  UMOV UR17, 0x10000000 ;  /* 0x1000000000117882 */ /* 0x000fe20000000000 */
[----:B------:R-:W-:Y:S01]  /*16b00*/  ISETP.NE.AND P1, PT, R4, 0x7, PT ;  /* 0x000000070400780c */ /* 0x000fe20003f25270 */
[----:B------:R-:W-:-:S02]  /*16b10*/  VIADD R12, R12, 0x20 ;  /* 0x000000200c0c7836 */ /* 0x000fc40000000000 */
[----:B------:R-:W-:Y:S01]  /*16b20*/  UIADD3 UR8, UR7, 0x180, URZ ;  /* 0x0000018007087890 */ /* 0x000fe2000fffe03f */
[----:B0-----:R-:W-:Y:S01]  /*16b30*/  SEL R10, RZ, 0x1, P1 ;  /* 0x00000001ff0a7807 */ /* 0x001fe20000800000 */
[----:B------:R-:W-:Y:S01]  /*16b40*/  UIADD3 UR7, UR7, 0x1c180, URZ ;  /* 0x0001c18007077890 */ /* 0x000fe2000fffe03f */
[----:B------:R-:W-:Y:S02]  /*16b50*/  SEL R4, R4, RZ, P1 ;  /* 0x000000ff04047207 */ /* 0x000fe40000800000 */
[----:B------:R-:W-:-:S04]  /*16b60*/  LOP3.LUT R3, R3, R10, RZ, 0x3c, !PT ;  /* 0x0000000a03037212 */ /* 0x000fc800078e3cff */
[----:B------:R0:W-:Y:S02]  /*16b70*/  UTMALDG.3D [UR8], [UR14], desc[UR16] ;  /* 0x000010080e0075b4 */ /* 0x0001e40008011000 */
[----:B0-----:R-:W-:Y:S01]  /*16b80*/  UMOV UR8, UR7 ;  /* 0x0000000700087c82 */ /* 0x001fe20008000000 */
[----:B------:R-:W-:Y:S02]  /*16b90*/  UMOV UR11, UR19 ;  /* 0x00000013000b7c82 */ /* 0x000fe40008000000 */
[----:B------:R0:W-:Y:S02]  /*16ba0*/  UTMALDG.3D [UR8], [UR26], desc[UR16] ;  /* 0x000010081a0075b4 */ /* 0x0001e40008011000 */
[----:B0-----:R-:W-:Y:S05]  /*16bb0*/  @P3 BRA `(.L_x_551) ;  /* 0xfffffffc00503947 */ /* 0x001fea000383ffff */
.L_x_547:
[----:B------:R-:W-:Y:S05]  /*16bc0*/  BSYNC B1 ;  /* 0x0000000000017941 */ /* 0x000fea0003800000 */
.L_x_546:
[----:B------:R-:W2:Y:S01]  /*16bd0*/  LDL.LU R15, [R1+0x200] ;  /* 0x00020000010f7983 */ /* 0x000ea20000300800 */
[----:B------:R-:W-:Y:S01]  /*16be0*/  LOP3.LUT P3, RZ, R8, 0xff, RZ, 0xc0, !PT ;  /* 0x000000ff08ff7812 */ /* 0x000fe2000786c0ff */
[----:B------:R-:W-:Y:S01]  /*16bf0*/  VIADD R6, R6, UR18 ;  /* 0x0000001206067c36 */ /* 0x000fe20008000000 */
[----:B------:R-:W-:Y:S01]  /*16c00*/  ULDC.64 UR8, c[0x0][0x650] ;  /* 0x0001940000087ab9 */ /* 0x000fe20000000a00 */
[----:B------:R-:W3:Y:S01]  /*16c10*/  LDL.LU R13, [R1+0x204] ;  /* 0x00020400010d7983 */ /* 0x000ee20000300800 */
[----:B------:R-:W-:Y:S01]  /*16c20*/  UISETP.GE.U32.AND UP0, UPT, UR18, 0x7, UPT ;  /* 0x000000071200788c */ /* 0x000fe2000bf06070 */
[C---:B------:R-:W-:Y:S01]  /*16c30*/  IMAD.WIDE.U32 R2, R6.reuse, 0x24924925, RZ ;  /* 0x2492492506027825 */ /* 0x040fe200078e00ff */
[C---:B------:R-:W-:Y:S01]  /*16c40*/  ISETP.GT.U32.AND P1, PT, R6.reuse, 0x6, PT ;  /* 0x000000060600780c */ /* 0x040fe20003f24070 */
[----:B------:R-:W-:Y:S01]  /*16c50*/  BSSY B1, `(.L_x_552) ;  /* 0x0000074000017945 */ /* 0x000fe20003800000 */
[----:B------:R-:W-:Y:S01]  /*16c60*/  PRMT R8, RZ, 0x7610, R8 ;  /* 0x00007610ff087816 */ /* 0x000fe20000000008 */
[----:B------:R-:W-:-:S02]  /*16c70*/  IMAD.IADD R2, R6, 0x1, -R3 ;  /* 0x0000000106027824 */ /* 0x000fc400078e0a03 */
[----:B------:R-:W-:Y:S02]  /*16c80*/  IMAD.MOV.U32 R9, RZ, RZ, -0x1 ;  /* 0xffffffffff097424 */ /* 0x000fe400078e00ff */
[----:B------:R-:W0:Y:S01]  /*16c90*/  @P3 S2R R4, SR_CgaCtaId ;  /* 0x0000000000043919 */ /* 0x000e220000008800 */
[----:B------:R-:W-:Y:S02]  /*16ca0*/  LEA.HI R2, R2, R3, RZ, 0x1f ;  /* 0x0000000302027211 */ /* 0x000fe400078ff8ff */
[----:B------:R-:W-:-:S04]  /*16cb0*/  @P3 MOV R3, 0x400 ;  /* 0x0000040000033802 */ /* 0x000fc80000000f00 */
[----:B0-----:R-:W-:Y:S02]  /*16cc0*/  @P3 LEA R3, R4, R3, 0x18 ;  /* 0x0000000304033211 */ /* 0x001fe400078ec0ff */
[----:B------:R-:W-:Y:S02]  /*16cd0*/  MOV R4, UR18 ;  /* 0x0000001200047c02 */ /* 0x000fe40008000f00 */
[----:B------:R0:W-:Y:S01]  /*16ce0*/  @P3 SYNCS.ARRIVE.TRANS64.A1T0 RZ, [R3+URZ+0x88], RZ ;  /* 0x000088ff03ff39a7 */ /* 0x0001e2000810003f */
[----:B------:R-:W-:Y:S02]  /*16cf0*/  PLOP3.LUT P3, PT, PT, PT, UP0, 0x80, 0x0 ;  /* 0x000000000000781c */ /* 0x000fe40003f6f008 */
[----:B------:R-:W-:Y:S02]  /*16d00*/  ISETP.LT.U32.AND P1, PT, R4, 0x7, P1 ;  /* 0x000000070400780c */ /* 0x000fe40000f21070 */
[----:B------:R-:W-:Y:S02]  /*16d10*/  PRMT R4, RZ, 0x7610, R4 ;  /* 0x00007610ff047816 */ /* 0x000fe40000000004 */
[----:B0-----:R-:W-:-:S04]  /*16d20*/  SEL R3, RZ, 0x1, !P1 ;  /* 0x00000001ff037807 */ /* 0x001fc80004800000 */
[----:B------:R-:W-:Y:S02]  /*16d30*/  LOP3.LUT R0, R0, R3, RZ, 0x3c, !PT ;  /* 0x0000000300007212 */ /* 0x000fe400078e3cff */
[----:B------:R-:W-:Y:S01]  /*16d40*/  SHF.R.U32.HI R3, RZ, 0x2, R2 ;  /* 0x00000002ff037819 */ /* 0x000fe20000011602 */
[----:B------:R-:W-:-:S03]  /*16d50*/  IMAD.MOV.U32 R2, RZ, RZ, -0x1 ;  /* 0xffffffffff027424 */ /* 0x000fc600078e00ff */
[----:B------:R-:W-:Y:S01]  /*16d60*/  @P3 LOP3.LUT R0, R0, 0x1, R3, 0x78, !PT ;  /* 0x0000000100003812 */ /* 0x000fe200078e7803 */
[----:B------:R-:W-:Y:S02]  /*16d70*/  IMAD R6, R3, -0x7, R6 ;  /* 0xfffffff903067824 */ /* 0x000fe400078e0206 */
[----:B------:R-:W-:Y:S01]  /*16d80*/  IMAD.MOV.U32 R3, RZ, RZ, -0x1 ;  /* 0xffffffffff037424 */ /* 0x000fe200078e00ff */
[----:B---3--:R-:W-:-:S04]  /*16d90*/  IADD3 R13, P1, R13, UR20, RZ ;  /* 0x000000140d0d7c10 */ /* 0x008fc8000ff3e0ff */
[----:B--2---:R-:W-:Y:S01]  /*16da0*/  IADD3.X R15, R15, UR13, RZ, P1, !PT ;  /* 0x0000000d0f0f7c10 */ /* 0x004fe20008ffe4ff */
[----:B------:R0:W-:Y:S01]  /*16db0*/  STL [R1+0x204], R13 ;  /* 0x0002040d01007387 */ /* 0x0001e20000100800 */
[----:B------:R-:W-:-:S03]  /*16dc0*/  ISETP.GE.U32.AND P1, PT, R13, UR8, PT ;  /* 0x000000080d007c0c */ /* 0x000fc6000bf26070 */
[----:B------:R0:W-:Y:S01]  /*16dd0*/  STL [R1+0x200], R15 ;  /* 0x0002000f01007387 */ /* 0x0001e20000100800 */
[----:B------:R-:W-:-:S13]  /*16de0*/  ISETP.GE.U32.AND.EX P1, PT, R15, UR9, PT, P1 ;  /* 0x000000090f007c0c */ /* 0x000fda000bf26110 */
[----:B0-----:R-:W-:Y:S05]  /*16df0*/  @P1 BRA `(.L_x_553) ;  /* 0x0000000400641947 */ /* 0x001fea0003800000 */
[----:B------:R-:W0:Y:S01]  /*16e00*/  S2R R7, SR_CTAID.X ;  /* 0x0000000000077919 */ /* 0x000e220000002500 */
[----:B------:R-:W-:Y:S01]  /*16e10*/  ULDC UR7, c[0x0][0x150] ;  /* 0x0000540000077ab9 */ /* 0x000fe20000000800 */
[----:B------:R-:W1:Y:S01]  /*16e20*/  LDC R4, c[0x0][0x144] ;  /* 0x00005100ff047b82 */ /* 0x000e620000000800 */
[----:B------:R-:W-:Y:S01]  /*16e30*/  UISETP.NE.AND UP0, UPT, UR45, URZ, UPT ;  /* 0x0000003f2d00728c */ /* 0x000fe2000bf05270 */
[----:B------:R-:W2:Y:S01]  /*16e40*/  S2R R5, SR_CTAID.Y ;  /* 0x0000000000057919 */ /* 0x000ea20000002600 */
[----:B------:R-:W-:Y:S01]  /*16e50*/  ULDC.64 UR8, c[0x0][0x628] ;  /* 0x00018a0000087ab9 */ /* 0x000fe20000000a00 */
[----:B------:R-:W-:-:S03]  /*16e60*/  ULDC UR10, c[0x0][0x630] ;  /* 0x00018c00000a7ab9 */ /* 0x000fc60000000800 */
[----:B------:R-:W-:Y:S01]  /*16e70*/  PLOP3.LUT P1, PT, PT, PT, UP0, 0x80, 0x0 ;  /* 0x000000000000781c */ /* 0x000fe20003f2f008 */
[----:B------:R-:W3:Y:S01]  /*16e80*/  LDC R10, c[0x0][0x148] ;  /* 0x00005200ff0a7b82 */ /* 0x000ee20000000800 */
[----:B0-----:R-:W-:Y:S02]  /*16e90*/  I2FP.F32.U32 R2, R7 ;  /* 0x0000000700027245 */ /* 0x001fe40000201000 */
[----:B--2---:R-:W-:-:S03]  /*16ea0*/  I2FP.F32.U32 R3, R5 ;  /* 0x0000000500037245 */ /* 0x004fc60000201000 */
[----:B------:R-:W-:Y:S01]  /*16eb0*/  FMUL R2, R2, UR7 ;  /* 0x0000000702027c20 */ /* 0x000fe20008400000 */
[----:B------:R-:W-:Y:S02]  /*16ec0*/  ULDC UR7, c[0x0][0x154] ;  /* 0x0000550000077ab9 */ /* 0x000fe40000000800 */
[----:B------:R-:W-:-:S03]  /*16ed0*/  FMUL R9, R3, UR7 ;  /* 0x0000000703097c20 */ /* 0x000fc60008400000 */
[----:B------:R-:W0:Y:S08]  /*16ee0*/  F2I.U32.TRUNC.NTZ R2, R2 ;  /* 0x0000000200027305 */ /* 0x000e30000020f000 */
[----:B------:R-:W2:Y:S01]  /*16ef0*/  F2I.U32.TRUNC.NTZ R9, R9 ;  /* 0x0000000900097305 */ /* 0x000ea2000020f000 */
[----:B0-----:R-:W-:Y:S02]  /*16f00*/  IMAD.MOV R3, RZ, RZ, -R2 ;  /* 0x000000ffff037224 */ /* 0x001fe400078e0a02 */
[----:B------:R-:W-:-:S02]  /*16f10*/  IMAD.MOV.U32 R2, RZ, RZ, R13 ;  /* 0x000000ffff027224 */ /* 0x000fc400078e000d */
[----:B-1----:R-:W-:Y:S02]  /*16f20*/  IMAD R7, R4, R3, R7 ;  /* 0x0000000304077224 */ /* 0x002fe400078e0207 */
[----:B--2---:R-:W-:-:S04]  /*16f30*/  IMAD.MOV R3, RZ, RZ, -R9 ;  /* 0x000000ffff037224 */ /* 0x004fc800078e0a09 */
[----:B---3--:R-:W-:Y:S01]  /*16f40*/  @P1 IMAD R7, R10, R3, R5 ;  /* 0x000000030a071224 */ /* 0x008fe200078e0205 */
[----:B------:R-:W-:Y:S01]  /*16f50*/  ISETP.NE.U32.AND P1, PT, RZ, UR8, PT ;  /* 0x00000008ff007c0c */ /* 0x000fe2000bf25070 */
[----:B------:R-:W-:-:S03]  /*16f60*/  IMAD.MOV.U32 R3, RZ, RZ, R15 ;  /* 0x000000ffff037224 */ /* 0x000fc600078e000f */
[----:B------:R-:W-:-:S13]  /*16f70*/  ISETP.NE.AND.EX P1, PT, RZ, UR9, PT, P1 ;  /* 0x00000009ff007c0c */ /* 0x000fda000bf25310 */
[----:B------:R-:W-:Y:S05]  /*16f80*/  @!P1 BRA `(.L_x_554) ;  /* 0x0000000000289947 */ /* 0x000fea0003800000 */
[----:B------:R-:W-:Y:S02]  /*16f90*/  ULDC UR7, c[0x0][0x634] ;  /* 0x00018d0000077ab9 */ /* 0x000fe40000000800 */
[----:B------:R-:W-:-:S04]  /*16fa0*/  IADD3 R3, P1, R13, UR7, RZ ;  /* 0x000000070d037c10 */ /* 0x000fc8000ff3e0ff */
[----:B------:R-:W-:-:S05]  /*16fb0*/  IADD3.X R9, RZ, R15, RZ, P1, !PT ;  /* 0x0000000fff097210 */ /* 0x000fca0000ffe4ff */
[----:B------:R-:W-:-:S04]  /*16fc0*/  IMAD.WIDE.U32 R4, R9, UR8, RZ ;  /* 0x0000000809047c25 */ /* 0x000fc8000f8e00ff */
[----:B------:R-:W-:-:S04]  /*16fd0*/  IMAD.WIDE.U32 R4, P1, R3, UR9, R4 ;  /* 0x0000000903047c25 */ /* 0x000fc8000f820004 */
[----:B------:R-:W-:-:S04]  /*16fe0*/  IMAD.WIDE.U32 R2, R3, UR8, RZ ;  /* 0x0000000803027c25 */ /* 0x000fc8000f8e00ff */
[----:B------:R-:W-:Y:S01]  /*16ff0*/  IMAD.MOV.U32 R2, RZ, RZ, R5 ;  /* 0x000000ffff027224 */ /* 0x000fe200078e0005 */
[----:B------:R-:W-:Y:S01]  /*17000*/  IADD3 RZ, P3, R3, R4, RZ ;  /* 0x0000000403ff7210 */ /* 0x000fe20007f7e0ff */
[----:B------:R-:W-:-:S04]  /*17010*/  IMAD.X R3, RZ, RZ, RZ, P1 ;  /* 0x000000ffff037224 */ /* 0x000fc800008e06ff */
[----:B------:R-:W-:-:S08]  /*17020*/  IMAD.WIDE.U32.X R2, R9, UR9, R2, P3 ;  /* 0x0000000909027c25 */ /* 0x000fd000098e0402 */
.L_x_554:
[--C-:B------:R-:W-:Y:S01]  /*17030*/  SHF.R.U64 R9, R2, UR10, R3.reuse ;  /* 0x0000000a02097c19 */ /* 0x100fe20008001203 */
[----:B------:R-:W-:Y:S01]  /*17040*/  ULDC.64 UR8, c[0x0][0x620] ;  /* 0x0001880000087ab9 */ /* 0x000fe20000000a00 */
[----:B------:R-:W-:Y:S01]  /*17050*/  SHF.R.U32.HI R2, RZ, UR10, R3 ;  /* 0x0000000aff027c19 */ /* 0x000fe20008011603 */
[----:B------:R-:W-:Y:S01]  /*17060*/  IMAD.MOV.U32 R3, RZ, RZ, R15 ;  /* 0x000000ffff037224 */ /* 0x000fe200078e000f */
[----:B------:R-:W-:Y:S01]  /*17070*/  IADD3 R11, P1, RZ, -R9, RZ ;  /* 0x80000009ff0b7210 */ /* 0x000fe20007f3e0ff */
[----:B------:R-:W-:-:S04]  /*17080*/  ULDC UR7, c[0x0][0x618] ;  /* 0x0001860000077ab9 */ /* 0x000fc80000000800 */
[----:B------:R-:W-:-:S04]  /*17090*/  IMAD.X R2, RZ, RZ, ~R2, P1 ;  /* 0x000000ffff027224 */ /* 0x000fc800008e0e02 */
[----:B------:R-:W-:-:S04]  /*170a0*/  IMAD R2, R2, UR8, RZ ;  /* 0x0000000802027c24 */ /* 0x000fc8000f8e02ff */
[----:B------:R-:W-:Y:S02]  /*170b0*/  IMAD R5, R11, UR9, R2 ;  /* 0x000000090b057c24 */ /* 0x000fe4000f8e0202 */
[----:B------:R-:W-:-:S04]  /*170c0*/  IMAD.MOV.U32 R2, RZ, RZ, R13 ;  /* 0x000000ffff027224 */ /* 0x000fc800078e000d */
[----:B------:R-:W-:Y:S01]  /*170d0*/  IMAD.WIDE.U32 R2, R11, UR8, R2 ;  /* 0x000000080b027c25 */ /* 0x000fe2000f8e0002 */
[----:B------:R-:W-:Y:S02]  /*170e0*/  ULDC.64 UR8, c[0x0][0x640] ;  /* 0x0001900000087ab9 */ /* 0x000fe40000000a00 */
[----:B------:R-:W-:Y:S01]  /*170f0*/  ISETP.NE.U32.AND P1, PT, RZ, UR8, PT ;  /* 0x00000008ff007c0c */ /* 0x000fe2000bf25070 */
[----:B------:R-:W-:-:S03]  /*17100*/  IMAD.IADD R3, R3, 0x1, R5 ;  /* 0x0000000103037824 */ /* 0x000fc600078e0205 */
[----:B------:R-:W-:Y:S02]  /*17110*/  ISETP.NE.AND.EX P1, PT, RZ, UR9, PT, P1 ;  /* 0x00000009ff007c0c */ /* 0x000fe4000bf25310 */
[--C-:B------:R-:W-:Y:S02]  /*17120*/  SHF.R.U64 R10, R2, UR7, R3.reuse ;  /* 0x00000007020a7c19 */ /* 0x100fe40008001203 */
[----:B------:R-:W-:Y:S01]  /*17130*/  SHF.R.U32.HI R3, RZ, UR7, R3 ;  /* 0x00000007ff037c19 */ /* 0x000fe20008011603 */
[----:B------:R-:W-:-:S03]  /*17140*/  ULDC UR7, c[0x0][0x608] ;  /* 0x0001820000077ab9 */ /* 0x000fc60000000800 */
[--C-:B------:R-:W-:Y:S02]  /*17150*/  SHF.R.U64 R12, R10, UR7, R3.reuse ;  /* 0x000000070a0c7c19 */ /* 0x100fe40008001203 */
[----:B------:R-:W-:Y:S01]  /*17160*/  SHF.R.U32.HI R3, RZ, UR7, R3 ;  /* 0x00000007ff037c19 */ /* 0x000fe20008011603 */
[----:B------:R-:W-:-:S03]  /*17170*/  ULDC UR7, c[0x0][0x658] ;  /* 0x0001960000077ab9 */ /* 0x000fc60000000800 */
[--C-:B------:R-:W-:Y:S02]  /*17180*/  SHF.R.U64 R11, R12, UR7, R3.reuse ;  /* 0x000000070c0b7c19 */ /* 0x100fe40008001203 */
[----:B------:R-:W-:-:S03]  /*17190*/  SHF.R.U32.HI R13, RZ, UR7, R3 ;  /* 0x00000007ff0d7c19 */ /* 0x000fc60008011603 */
[----:B------:R-:W-:Y:S01]  /*171a0*/  IMAD.MOV.U32 R2, RZ, RZ, R11 ;  /* 0x000000ffff027224 */ /* 0x000fe200078e000b */
[----:B------:R-:W-:Y:S01]  /*171b0*/  MOV R3, R13 ;  /* 0x0000000d00037202 */ /* 0x000fe20000000f00 */
[----:B------:R-:W-:Y:S06]  /*171c0*/  @!P1 BRA `(.L_x_555) ;  /* 0x0000000000289947 */ /* 0x000fec0003800000 */
[----:B------:R-:W-:Y:S02]  /*171d0*/  ULDC UR7, c[0x0][0x64c] ;  /* 0x0001930000077ab9 */ /* 0x000fe40000000800 */
[----:B------:R-:W-:-:S05]  /*171e0*/  IADD3 R3, P1, R11, UR7, RZ ;  /* 0x000000070b037c10 */ /* 0x000fca000ff3e0ff */
[----:B------:R-:W-:-:S04]  /*171f0*/  IMAD.X R13, RZ, RZ, R13, P1 ;  /* 0x000000ffff0d7224 */ /* 0x000fc800008e060d */
[----:B------:R-:W-:-:S04]  /*17200*/  IMAD.WIDE.U32 R4, R13, UR8, RZ ;  /* 0x000000080d047c25 */ /* 0x000fc8000f8e00ff */
[----:B------:R-:W-:-:S04]  /*17210*/  IMAD.WIDE.U32 R4, P1, R3, UR9, R4 ;  /* 0x0000000903047c25 */ /* 0x000fc8000f820004 */
[----:B------:R-:W-:-:S04]  /*17220*/  IMAD.WIDE.U32 R2, R3, UR8, RZ ;  /* 0x0000000803027c25 */ /* 0x000fc8000f8e00ff */
[----:B------:R-:W-:Y:S01]  /*17230*/  IMAD.MOV.U32 R2, RZ, RZ, R5 ;  /* 0x000000ffff027224 */ /* 0x000fe200078e0005 */
[----:B------:R-:W-:Y:S01]  /*17240*/  IADD3 RZ, P3, R3, R4, RZ ;  /* 0x0000000403ff7210 */ /* 0x000fe20007f7e0ff */
[----:B------:R-:W-:-:S04]  /*17250*/  IMAD.X R3, RZ, RZ, RZ, P1 ;  /* 0x000000ffff037224 */ /* 0x000fc800008e06ff */
[----:B------:R-:W-:-:S08]  /*17260*/  IMAD.WIDE.U32.X R2, R13, UR9, R2, P3 ;  /* 0x000000090d027c25 */ /* 0x000fd000098e0402 */
.L_x_555:
[----:B------:R-:W-:Y:S01]  /*17270*/  ULDC UR7, c[0x0][0x648] ;  /* 0x0001920000077ab9 */ /* 0x000fe20000000800 */
[----:B------:R-:W-:Y:S01]  /*17280*/  LOP3.LUT R12, R12, UR6, RZ, 0xc0, !PT ;  /* 0x000000060c0c7c12 */ /* 0x000fe2000f8ec0ff */
[----:B------:R-:W-:Y:S01]  /*17290*/  UISETP.NE.AND UP0, UPT, UR45, URZ, UPT ;  /* 0x0000003f2d00728c */ /* 0x000fe2000bf05270 */
[----:B------:R-:W-:Y:S01]  /*172a0*/  SHF.R.U64 R3, R2, UR7, R3 ;  /* 0x0000000702037c19 */ /* 0x000fe20008001203 */
[----:B------:R-:W-:Y:S01]  /*172b0*/  ULDC UR7, c[0x0][0x638] ;  /* 0x00018e0000077ab9 */ /* 0x000fe20000000800 */
[----:B------:R-:W-:-:S03]  /*172c0*/  LOP3.LUT R4, R10, UR4, RZ, 0xc0, !PT ;  /* 0x000000040a047c12 */ /* 0x000fc6000f8ec0ff */
[----:B------:R-:W-:Y:S01]  /*172d0*/  IMAD.MOV R2, RZ, RZ, -R3 ;  /* 0x000000ffff027224 */ /* 0x000fe200078e0a03 */
[----:B------:R-:W-:Y:S01]  /*172e0*/  PLOP3.LUT P1, PT, PT, PT, UP0, 0x40, 0x0 ;  /* 0x000000000000781c */ /* 0x000fe20003f2e808 */
[----:B------:R-:W-:Y:S01]  /*172f0*/  IMAD R12, R3, UR5, R12 ;  /* 0x00000005030c7c24 */ /* 0x000fe2000f8e020c */
[----:B------:R-:W-:Y:S01]  /*17300*/  PLOP3.LUT P3, PT, PT, PT, UP0, 0x40, 0x0 ;  /* 0x000000000000781c */ /* 0x000fe20003f6e808 */
[----:B------:R-:W-:Y:S01]  /*17310*/  IMAD R11, R2, UR7, R11 ;  /* 0x00000007020b7c24 */ /* 0x000fe2000f8e020b */
[----:B------:R-:W-:Y:S02]  /*17320*/  ULDC UR7, c[0x0][0x610] ;  /* 0x0001840000077ab9 */ /* 0x000fe40000000800 */
[----:B------:R-:W-:Y:S01]  /*17330*/  IMAD R7, R12, UR7, R7 ;  /* 0x000000070c077c24 */ /* 0x000fe2000f8e0207 */
[----:B------:R-:W-:Y:S02]  /*17340*/  ULDC UR7, c[0x0][0x600] ;  /* 0x0001800000077ab9 */ /* 0x000fe40000000800 */
[----:B------:R-:W-:-:S05]  /*17350*/  IMAD R4, R11, UR7, R4 ;  /* 0x000000070b047c24 */ /* 0x000fca000f8e0204 */
[----:B------:R-:W-:Y:S02]  /*17360*/  SEL R2, R4, R7, P1 ;  /* 0x0000000704027207 */ /* 0x000fe40000800000 */
[----:B------:R-:W-:Y:S01]  /*17370*/  SEL R3, R7, R4, P3 ;  /* 0x0000000407037207 */ /* 0x000fe20001800000 */
[----:B------:R-:W-:-:S07]  /*17380*/  IMAD.MOV.U32 R4, RZ, RZ, 0x1 ;  /* 0x00000001ff047424 */ /* 0x000fce00078e00ff */
.L_x_553:
[----:B------:R-:W-:Y:S05]  /*17390*/  BSYNC B1 ;  /* 0x0000000000017941 */ /* 0x000fea0003800000 */
.L_x_552:
[----:B------:R-:W-:-:S13]  /*173a0*/  LOP3.LUT P1, RZ, R4, 0xff, RZ, 0xc0, !PT ;  /* 0x000000ff04ff7812 */ /* 0x000fda000782c0ff */
[----:B------:R-:W-:Y:S05]  /*173b0*/  @P1 BRA `(.L_x_556) ;  /* 0xfffffff4001c1947 */ /* 0x000fea000383ffff */
[----:B------:R-:W-:Y:S05]  /*173c0*/  BSYNC B0 ;  /* 0x0000000000007941 */ /* 0x000fea0003800000 */
.L_x_544:
[----:B------:R-:W-:-:S03]  /*173d0*/  UMOV UR7, 0xffffffff ;  /* 0xffffffff00077882 */ /* 0x000fc60000000000 */
[----:B------:R-:W-:Y:S05]  /*173e0*/  BRA.DIV UR7, `(.L_x_557) ;  /* 0x0000000607887947 */ /* 0x000fea000b800000 */
[----:B------:R-:W-:-:S13]  /*173f0*/  ELECT P6, URZ, PT ;  /* 0x00000000003f782f */ /* 0x000fda00038c0000 */
.L_x_574:
[----:B------:R-:W-:Y:S04]  /*17400*/  BSSY B0, `(.L_x_558) ;  /* 0x0000047000007945 */ /* 0x000fe80003800000 */
[----:B------:R-:W-:Y:S05]  /*17410*/  @!P6 BRA `(.L_x_559) ;  /* 0x000000040014e947 */ /* 0x000fea0003800000 */
[----:B------:R-:W-:-:S04]  /*17420*/  ULOP3.LUT UR7, UR40, 0x2, URZ, 0xfc, !UPT ;  /* 0x0000000228077892 */ /* 0x000fc8000f8efc3f */
[----:B------:R-:W-:-:S06]  /*17430*/  UISETP.NE.AND UP0, UPT, UR7, 0x3, UPT ;  /* 0x000000030700788c */ /* 0x000fcc000bf05270 */
[----:B------:R-:W-:-:S13]  /*17440*/  PLOP3.LUT P0, PT, PT, PT, UP0, 0x80, 0x0 ;  /* 0x000000000000781c */ /* 0x000fda0003f0f008 */
[----:B------:R-:W-:Y:S05]  /*17450*/  @!P0 BRA `(.L_x_560) ;  /* 0x0000000000048947 */ /* 0x000fea0003800000 */
[----:B------:R-:W-:Y:S01]  /*17460*/  BPT.TRAP 0x1 ;  /* 0x000000040000795c */ /* 0x000fe20000300000 */
.L_x_560:
[----:B------:R-:W0:Y:S01]  /*17470*/  S2R R3, SR_CgaCtaId ;  /* 0x0000000000037919 */ /* 0x000e220000008800 */
[----:B------:R-:W-:-:S04]  /*17480*/  MOV R2, 0x400 ;  /* 0x0000040000027802 */ /* 0x000fc80000000f00 */
[----:B0-----:R-:W-:Y:S02]  /*17490*/  LEA R3, R3, R2, 0x18 ;  /* 0x0000000203037211 */ /* 0x001fe400078ec0ff */
[----:B------:R-:W-:-:S03]  /*174a0*/  SHF.L.U32 R2, R0, 0x1f, RZ ;  /* 0x0000001f00027819 */ /* 0x000fc600000006ff */
[----:B------:R-:W-:-:S04]  /*174b0*/  VIADD R3, R3, 0x38 ;  /* 0x0000003803037836 */ /* 0x000fc80000000000 */
[----:B------:R-:W-:-:S04]  /*174c0*/  IMAD R5, R6, 0x8, R3 ;  /* 0x0000000806057824 */ /* 0x000fc800078e0203 */
[----:B------:R-:W0:Y:S02]  /*174d0*/  SYNCS.PHASECHK.TRANS64.TRYWAIT P0, [R5+URZ], R2 ;  /* 0x00000002050075a7 */ /* 0x000e24000800017f */
[----:B0-----:R-:W-:Y:S05]  /*174e0*/  @!P0 BRA `(.L_x_561) ;  /* 0x0000000400688947 */ /* 0x001fea0003800000 */
.L_x_575:
[----:B------:R-:W-:-:S04]  /*174f0*/  IADD3 R6, R6, 0x1, RZ ;  /* 0x0000000106067810 */ /* 0x000fc80007ffe0ff */
[----:B------:R-:W-:-:S04]  /*17500*/  ISETP.NE.AND P0, PT, R6, 0x7, PT ;  /* 0x000000070600780c */ /* 0x000fc80003f05270 */
[----:B0-----:R-:W-:Y:S02]  /*17510*/  SEL R5, RZ, 0x1, P0 ;  /* 0x00000001ff057807 */ /* 0x001fe40000000000 */
[----:B------:R-:W-:Y:S02]  /*17520*/  SEL R6, R6, RZ, P0 ;  /* 0x000000ff06067207 */ /* 0x000fe40000000000 */
[----:B------:R-:W-:-:S03]  /*17530*/  LOP3.LUT R5, R0, R5, RZ, 0x3c, !PT ;  /* 0x0000000500057212 */ /* 0x000fc600078e3cff */
[----:B------:R-:W-:Y:S01]  /*17540*/  IMAD R7, R6, 0x8, R3 ;  /* 0x0000000806077824 */ /* 0x000fe200078e0203 */
[----:B------:R-:W-:-:S04]  /*17550*/  SHF.L.U32 R0, R5, 0x1f, RZ ;  /* 0x0000001f05007819 */ /* 0x000fc800000006ff */
[----:B------:R-:W0:Y:S02]  /*17560*/  SYNCS.PHASECHK.TRANS64.TRYWAIT P0, [R7+URZ], R0 ;  /* 0x00000000070075a7 */ /* 0x000e24000800017f */
[----:B0-----:R-:W-:Y:S05]  /*17570*/  @!P0 BRA `(.L_x_562) ;  /* 0x0000000400588947 */ /* 0x001fea0003800000 */
.L_x_576:
[----:B0-----:R-:W-:-:S05]  /*17580*/  VIADD R0, R6, 0x1 ;  /* 0x0000000106007836 */ /* 0x001fca0000000000 */
[----:B------:R-:W-:-:S04]  /*17590*/  ISETP.NE.AND P0, PT, R0, 0x7, PT ;  /* 0x000000070000780c */ /* 0x000fc80003f05270 */
[----:B------:R-:W-:Y:S02]  /*175a0*/  SEL R2, RZ, 0x1, P0 ;  /* 0x00000001ff027807 */ /* 0x000fe40000000000 */
[----:B------:R-:W-:Y:S02]  /*175b0*/  SEL R4, R0, RZ, P0 ;  /* 0x000000ff00047207 */ /* 0x000fe40000000000 */
[----:B------:R-:W-:-:S03]  /*175c0*/  LOP3.LUT R5, R5, R2, RZ, 0x3c, !PT ;  /* 0x0000000205057212 */ /* 0x000fc600078e3cff */
[----:B------:R-:W-:Y:S01]  /*175d0*/  IMAD R7, R4, 0x8, R3 ;  /* 0x0000000804077824 */ /* 0x000fe200078e0203 */
[----:B------:R-:W-:-:S04]  /*175e0*/  SHF.L.U32 R0, R5, 0x1f, RZ ;  /* 0x0000001f05007819 */ /* 0x000fc800000006ff */
[----:B------:R-:W0:Y:S02]  /*175f0*/  SYNCS.PHASECHK.TRANS64.TRYWAIT P0, [R7+URZ], R0 ;  /* 0x00000000070075a7 */ /* 0x000e24000800017f */
[----:B0-----:R-:W-:Y:S05]  /*17600*/  @!P0 BRA `(.L_x_563) ;  /* 0x0000000400488947 */ /* 0x001fea0003800000 */
.L_x_577:
        /* <DEDUP_REMOVED lines=9> */
.L_x_578:
        /* <DEDUP_REMOVED lines=9> */
.L_x_579:
[----:B0-----:R-:W-:-:S04]  /*17730*/  IADD3 R0, R4, 0x1, RZ ;  /* 0x0000000104007810 */ /* 0x001fc80007ffe0ff */
        /* <DEDUP_REMOVED lines=8> */
.L_x_580:
[----:B0-----:R-:W-:-:S05]  /*177c0*/  VIADD R0, R4, 0x1 ;  /* 0x0000000104007836 */ /* 0x001fca0000000000 */
[----:B------:R-:W-:-:S04]  /*177d0*/  ISETP.NE.AND P0, PT, R0, 0x7, PT ;  /* 0x000000070000780c */ /* 0x000fc80003f05270 */
[----:B------:R-:W-:Y:S02]  /*177e0*/  SEL R2, RZ, 0x1, P0 ;  /* 0x00000001ff027807 */ /* 0x000fe40000000000 */
[----:B------:R-:W-:Y:S02]  /*177f0*/  SEL R0, R0, RZ, P0 ;  /* 0x000000ff00007207 */ /* 0x000fe40000000000 */
[----:B------:R-:W-:-:S03]  /*17800*/  LOP3.LUT R2, R5, R2, RZ, 0x3c, !PT ;  /* 0x0000000205027212 */ /* 0x000fc600078e3cff */
[----:B------:R-:W-:Y:S01]  /*17810*/  IMAD R3, R0, 0x8, R3 ;  /* 0x0000000800037824 */ /* 0x000fe200078e0203 */
[----:B------:R-:W-:-:S07]  /*17820*/  SHF.L.U32 R0, R2, 0x1f, RZ ;  /* 0x0000001f02007819 */ /* 0x000fce00000006ff */
.L_x_567:
[----:B0-----:R0:W1:Y:S02]  /*17830*/  SYNCS.PHASECHK.TRANS64.TRYWAIT P0, [R3+URZ], R0 ;  /* 0x00000000030075a7 */ /* 0x001064000800017f */
[----:B-1----:R-:W-:Y:S05]  /*17840*/  @!P0 NANOSLEEP.SYNCS 0x989680 ;  /* 0x009896800000895d */ /* 0x002fea0003900000 */
[----:B------:R-:W1:Y:S02]  /*17850*/  @!P0 SYNCS.PHASECHK.TRANS64 P0, [R3+URZ], R0 ;  /* 0x00000000030085a7 */ /* 0x000e64000800007f */
[----:B-1----:R-:W-:Y:S05]  /*17860*/  @!P0 BRA `(.L_x_567) ;  /* 0xfffffffc00f08947 */ /* 0x002fea000383ffff */
.L_x_559:
[----:B------:R-:W-:Y:S05]  /*17870*/  BSYNC B0 ;  /* 0x0000000000007941 */ /* 0x000fea0003800000 */
.L_x_558:
[----:B------:R-:W-:Y:S05]  /*17880*/  EXIT ;  /* 0x000000000000794d */ /* 0x000fea0003800000 */
.L_x_17:
[----:B-1----:R1:W4:Y:S02]  /*17890*/  SYNCS.PHASECHK.TRANS64.TRYWAIT P1, [R3+URZ], R0 ;  /* 0x00000000030075a7 */ /* 0x002324000802017f */
[----:B----4-:R-:W-:Y:S05]  /*178a0*/  @!P1 NANOSLEEP.SYNCS 0x989680 ;  /* 0x009896800000995d */ /* 0x010fea0003900000 */
[----:B------:R-:W4:Y:S02]  /*178b0*/  @!P1 SYNCS.PHASECHK.TRANS64 P1, [R3+URZ], R0 ;  /* 0x00000000030095a7 */ /* 0x000f24000802007f */
[----:B----4-:R-:W-:Y:S05]  /*178c0*/  @!P1 BRA `(.L_x_17) ;  /* 0xfffffffc00f09947 */ /* 0x010fea000383ffff */
[----:B------:R-:W-:Y:S05]  /*178d0*/  BRA `(.L_x_16) ;  /* 0xfffffe9800e87947 */ /* 0x000fea000383ffff */
.L_x_22:
[----:B-1----:R-:W-:-:S04]  /*178e0*/  IMAD.U32 R5, RZ, RZ, UR4 ;  /* 0x00000004ff057e24 */ /* 0x002fc8000f8e00ff */
[----:B------:R1:W2:Y:S03]  /*178f0*/  SYNCS.PHASECHK.TRANS64.TRYWAIT P1, [R5+URZ], R4 ;  /* 0x00000004050075a7 */ /* 0x0002a6000802017f */
[----:B--2---:R-:W-:Y:S05]  /*17900*/  @!P1 NANOSLEEP.SYNCS 0x989680 ;  /* 0x009896800000995d */ /* 0x004fea0003900000 */
[----:B------:R-:W2:Y:S02]  /*17910*/  @!P1 SYNCS.PHASECHK.TRANS64 P1, [R5+URZ], R4 ;  /* 0x00000004050095a7 */ /* 0x000ea4000802007f */
[----:B--2---:R-:W-:Y:S05]  /*17920*/  @!P1 BRA `(.L_x_22) ;  /* 0xfffffffc00ec9947 */ /* 0x004fea000383ffff */
[----:B------:R-:W-:Y:S05]  /*17930*/  BRA `(.L_x_21) ;  /* 0xfffffeb000487947 */ /* 0x000fea000383ffff */
.L_x_545:
[----:B------:R-:W-:Y:S01]  /*17940*/  BSSY B1, `(.L_x_568) ;  /* 0x0000006000017945 */ /* 0x000fe20003800000 */
[----:B------:R-:W-:-:S07]  /*17950*/  IMAD.MOV.U32 R15, RZ, RZ, -0x1 ;  /* 0xffffffffff0f7424 */ /* 0x000fce00078e00ff */
[----:B------:R-:W-:Y:S05]  /*17960*/  WARPSYNC.COLLECTIVE R15, `(.L_x_569) ;  /* 0x000000000f0c7348 */ /* 0x000fea0003c00000 */
[----:B------:R-:W-:Y:S02]  /*17970*/  ELECT P6, UR62, PT ;  /* 0x00000000003e782f */ /* 0x000fe400038c0000 */
[----:B------:R-:W-:Y:S01]  /*17980*/  MOV R14, UR62 ;  /* 0x0000003e000e7c02 */ /* 0x000fe20008000f00 */
[----:B------:R-:W-:Y:S10]  /*17990*/  ENDCOLLECTIVE ;  /* 0x000000000000791b */ /* 0x000ff40003800000 */
.L_x_569:
[----:B------:R-:W-:Y:S05]  /*179a0*/  BSYNC B1 ;  /* 0x0000000000017941 */ /* 0x000fea0003800000 */
.L_x_568:
[----:B------:R-:W-:Y:S05]  /*179b0*/  BRA `(.L_x_570) ;  /* 0xffffffec00a87947 */ /* 0x000fea000383ffff */
.L_x_548:
[----:B0-----:R0:W1:Y:S02]  /*179c0*/  SYNCS.PHASECHK.TRANS64.TRYWAIT P1, [R10+URZ+0x38], R5 ;  /* 0x000038050a0075a7 */ /* 0x001064000802017f */
[----:B-1----:R-:W-:Y:S05]  /*179d0*/  @!P1 NANOSLEEP.SYNCS 0x989680 ;  /* 0x009896800000995d */ /* 0x002fea0003900000 */
[----:B------:R-:W1:Y:S02]  /*179e0*/  @!P1 SYNCS.PHASECHK.TRANS64 P1, [R10+URZ+0x38], R5 ;  /* 0x000038050a0095a7 */ /* 0x000e64000802007f */
[----:B-1----:R-:W-:Y:S05]  /*179f0*/  @!P1 BRA `(.L_x_548) ;  /* 0xfffffffc00f09947 */ /* 0x002fea000383ffff */
[----:B------:R-:W-:Y:S05]  /*17a00*/  BRA `(.L_x_571) ;  /* 0xffffffec00dc7947 */ /* 0x000fea000383ffff */
.L_x_557:
[----:B------:R-:W-:Y:S01]  /*17a10*/  BSSY B0, `(.L_x_572) ;  /* 0x0000006000007945 */ /* 0x000fe20003800000 */
[----:B------:R-:W-:-:S07]  /*17a20*/  IMAD.MOV.U32 R15, RZ, RZ, -0x1 ;  /* 0xffffffffff0f7424 */ /* 0x000fce00078e00ff */
[----:B------:R-:W-:Y:S05]  /*17a30*/  WARPSYNC.COLLECTIVE R15, `(.L_x_573) ;  /* 0x000000000f0c7348 */ /* 0x000fea0003c00000 */
[----:B------:R-:W-:Y:S02]  /*17a40*/  ELECT P6, UR62, PT ;  /* 0x00000000003e782f */ /* 0x000fe400038c0000 */
[----:B------:R-:W-:Y:S01]  /*17a50*/  MOV R14, UR62 ;  /* 0x0000003e000e7c02 */ /* 0x000fe20008000f00 */
[----:B------:R-:W-:Y:S10]  /*17a60*/  ENDCOLLECTIVE ;  /* 0x000000000000791b */ /* 0x000ff40003800000 */
.L_x_573:
[----:B------:R-:W-:Y:S05]  /*17a70*/  BSYNC B0 ;  /* 0x0000000000007941 */ /* 0x000fea0003800000 */
.L_x_572:
[----:B------:R-:W-:Y:S05]  /*17a80*/  BRA `(.L_x_574) ;  /* 0xfffffff8005c7947 */ /* 0x000fea000383ffff */
.L_x_561:
[----:B0-----:R0:W1:Y:S02]  /*17a90*/  SYNCS.PHASECHK.TRANS64.TRYWAIT P0, [R5+URZ], R2 ;  /* 0x00000002050075a7 */ /* 0x001064000800017f */
[----:B-1----:R-:W-:Y:S05]  /*17aa0*/  @!P0 NANOSLEEP.SYNCS 0x989680 ;  /* 0x009896800000895d */ /* 0x002fea0003900000 */
[----:B------:R-:W1:Y:S02]  /*17ab0*/  @!P0 SYNCS.PHASECHK.TRANS64 P0, [R5+URZ], R2 ;  /* 0x00000002050085a7 */ /* 0x000e64000800007f */
[----:B-1----:R-:W-:Y:S05]  /*17ac0*/  @!P0 BRA `(.L_x_561) ;  /* 0xfffffffc00f08947 */ /* 0x002fea000383ffff */
[----:B------:R-:W-:Y:S05]  /*17ad0*/  BRA `(.L_x_575) ;  /* 0xfffffff800847947 */ /* 0x000fea000383ffff */
.L_x_562:
[----:B0-----:R0:W1:Y:S02]  /*17ae0*/  SYNCS.PHASECHK.TRANS64.TRYWAIT P0, [R7+URZ], R0 ;  /* 0x00000000070075a7 */ /* 0x001064000800017f */
[----:B-1----:R-:W-:Y:S05]  /*17af0*/  @!P0 NANOSLEEP.SYNCS 0x989680 ;  /* 0x009896800000895d */ /* 0x002fea0003900000 */
[----:B------:R-:W1:Y:S02]  /*17b00*/  @!P0 SYNCS.PHASECHK.TRANS64 P0, [R7+URZ], R0 ;  /* 0x00000000070085a7 */ /* 0x000e64000800007f */
[----:B-1----:R-:W-:Y:S05]  /*17b10*/  @!P0 BRA `(.L_x_562) ;  /* 0xfffffffc00f08947 */ /* 0x002fea000383ffff */
[----:B------:R-:W-:Y:S05]  /*17b20*/  BRA `(.L_x_576) ;  /* 0xfffffff800947947 */ /* 0x000fea000383ffff */
.L_x_563:
[----:B0-----:R0:W1:Y:S02]  /*17b30*/  SYNCS.PHASECHK.TRANS64.TRYWAIT P0, [R7+URZ], R0 ;  /* 0x00000000070075a7 */ /* 0x001064000800017f */
[----:B-1----:R-:W-:Y:S05]  /*17b40*/  @!P0 NANOSLEEP.SYNCS 0x989680 ;  /* 0x009896800000895d */ /* 0x002fea0003900000 */
[----:B------:R-:W1:Y:S02]  /*17b50*/  @!P0 SYNCS.PHASECHK.TRANS64 P0, [R7+URZ], R0 ;  /* 0x00000000070085a7 */ /* 0x000e64000800007f */
[----:B-1----:R-:W-:Y:S05]  /*17b60*/  @!P0 BRA `(.L_x_563) ;  /* 0xfffffffc00f08947 */ /* 0x002fea000383ffff */
[----:B------:R-:W-:Y:S05]  /*17b70*/  BRA `(.L_x_577) ;  /* 0xfffffff800a47947 */ /* 0x000fea000383ffff */
.L_x_564:
[----:B0-----:R0:W1:Y:S02]  /*17b80*/  SYNCS.PHASECHK.TRANS64.TRYWAIT P0, [R7+URZ], R0 ;  /* 0x00000000070075a7 */ /* 0x001064000800017f */
[----:B-1----:R-:W-:Y:S05]  /*17b90*/  @!P0 NANOSLEEP.SYNCS 0x989680 ;  /* 0x009896800000895d */ /* 0x002fea0003900000 */
[----:B------:R-:W1:Y:S02]  /*17ba0*/  @!P0 SYNCS.PHASECHK.TRANS64 P0, [R7+URZ], R0 ;  /* 0x00000000070085a7 */ /* 0x000e64000800007f */
[----:B-1----:R-:W-:Y:S05]  /*17bb0*/  @!P0 BRA `(.L_x_564) ;  /* 0xfffffffc00f08947 */ /* 0x002fea000383ffff */
[----:B------:R-:W-:Y:S05]  /*17bc0*/  BRA `(.L_x_578) ;  /* 0xfffffff800b47947 */ /* 0x000fea000383ffff */
.L_x_565:
[----:B0-----:R0:W1:Y:S02]  /*17bd0*/  SYNCS.PHASECHK.TRANS64.TRYWAIT P0, [R7+URZ], R0 ;  /* 0x00000000070075a7 */ /* 0x001064000800017f */
[----:B-1----:R-:W-:Y:S05]  /*17be0*/  @!P0 NANOSLEEP.SYNCS 0x989680 ;  /* 0x009896800000895d */ /* 0x002fea0003900000 */
[----:B------:R-:W1:Y:S02]  /*17bf0*/  @!P0 SYNCS.PHASECHK.TRANS64 P0, [R7+URZ], R0 ;  /* 0x00000000070085a7 */ /* 0x000e64000800007f */
[----:B-1----:R-:W-:Y:S05]  /*17c00*/  @!P0 BRA `(.L_x_565) ;  /* 0xfffffffc00f08947 */ /* 0x002fea000383ffff */
[----:B------:R-:W-:Y:S05]  /*17c10*/  BRA `(.L_x_579) ;  /* 0xfffffff800c47947 */ /* 0x000fea000383ffff */
.L_x_566:
[----:B0-----:R0:W1:Y:S02]  /*17c20*/  SYNCS.PHASECHK.TRANS64.TRYWAIT P0, [R7+URZ], R0 ;  /* 0x00000000070075a7 */ /* 0x001064000800017f */
[----:B-1----:R-:W-:Y:S05]  /*17c30*/  @!P0 NANOSLEEP.SYNCS 0x989680 ;  /* 0x009896800000895d */ /* 0x002fea0003900000 */
[----:B------:R-:W1:Y:S02]  /*17c40*/  @!P0 SYNCS.PHASECHK.TRANS64 P0, [R7+URZ], R0 ;  /* 0x00000000070085a7 */ /* 0x000e64000800007f */
[----:B-1----:R-:W-:Y:S05]  /*17c50*/  @!P0 BRA `(.L_x_566) ;  /* 0xfffffffc00f08947 */ /* 0x002fea000383ffff */
[----:B------:R-:W-:Y:S05]  /*17c60*/  BRA `(.L_x_580) ;  /* 0xfffffff800d47947 */ /* 0x000fea000383ffff */
.L_x_581:
[----:B------:R-:W-:-:S00]  /*17c70*/  BRA `(.L_x_581) ;  /* 0xfffffffc00fc7947 */ /* 0x000fc0000383ffff */
[----:B------:R-:W-:-:S00]  /*17c80*/  NOP ;  /* 0x0000000000007918 */ /* 0x000fc00000000000 */
[----:B------:R-:W-:-:S00]  /*17c90*/  NOP ;  /* 0x0000000000007918 */ /* 0x000fc00000000000 */
[----:B------:R-:W-:-:S00]  /*17ca0*/  NOP ;  /* 0x0000000000007918 */ /* 0x000fc00000000000 */
[----:B------:R-:W-:-:S00]  /*17cb0*/  NOP ;  /* 0x0000000000007918 */ /* 0x000fc00000000000 */
[----:B------:R-:W-:-:S00]  /*17cc0*/  NOP ;  /* 0x0000000000007918 */ /* 0x000fc00000000000 */
[----:B------:R-:W-:-:S00]  /*17cd0*/  NOP ;  /* 0x0000000000007918 */ /* 0x000fc00000000000 */
[----:B------:R-:W-:-:S00]  /*17ce0*/  NOP ;  /* 0x0000000000007918 */ /* 0x000fc00000000000 */
[----:B------:R-:W-:-:S00]  /*17cf0*/  NOP ;  /* 0x0000000000007918 */ /* 0x000fc00000000000 */
.L_x_582:


//--------------------- .nv.global.init           --------------------------
	.section	.nv.global.init,"aw",@progbits
.nv.global.init:
	.type		$str$22,@object
	.size		$str$22,($str$23 - $str$22)
$str$22:
        /*0000*/ 	.byte	0x6b, 0x5f, 0x74, 0x69, 0x6c, 0x65, 0x5f, 0x63, 0x6f, 0x75, 0x6e, 0x74, 0x20, 0x3e, 0x3d, 0x20
        /*0010*/ 	.byte	0x31, 0x00
	.type		$str$23,@object
	.size		$str$23,(__unnamed_1 - $str$23)
$str$23:
        /*0012*/ 	.byte	0x2f, 0x74, 0x6d, 0x70, 0x2f, 0x63, 0x75, 0x74, 0x6c, 0x61, 0x73, 0x73, 0x5f, 0x73, 0x77, 0x65
        /*0022*/ 	.byte	0x65, 0x70, 0x5f, 0x73, 0x72, 0x63, 0x2f, 0x69, 0x6e, 0x63, 0x6c, 0x75, 0x64, 0x65, 0x2f, 0x63
        /*0032*/ 	.byte	0x75, 0x74, 0x6c, 0x61, 0x73, 0x73, 0x2f, 0x67, 0x65, 0x6d, 0x6d, 0x2f, 0x63, 0x6f, 0x6c, 0x6c
        /*0042*/ 	.byte	0x65, 0x63, 0x74, 0x69, 0x76, 0x65, 0x2f, 0x73, 0x6d, 0x39, 0x30, 0x5f, 0x6d, 0x6d, 0x61, 0x5f
        /*0052*/ 	.byte	0x74, 0x6d, 0x61, 0x5f, 0x67, 0x6d, 0x6d, 0x61, 0x5f, 0x73, 0x73, 0x5f, 0x77, 0x61, 0x72, 0x70
        /*0062*/ 	.byte	0x73, 0x70, 0x65, 0x63, 0x69, 0x61, 0x6c, 0x69, 0x7a, 0x65, 0x64, 0x2e, 0x68, 0x70, 0x70, 0x00
	.type		__unnamed_1,@object
	.size		__unnamed_1,(.L_0 - __unnamed_1)
__unnamed_1:
        /* <DEDUP_REMOVED lines=181> */
        /*0bc2*/ 	.byte	0x65, 0x6e, 0x74, 0x69, 0x74, 0x79, 0x5d, 0x00
.L_0:


//--------------------- .nv.shared._ZN7cutlass13device_kernelINS_4gemm6kernel13GemmUniversalIN4cute5tupleIJiiiiEEENS1_10collective13CollectiveMmaINS1_34MainloopSm90TmaGmmaWarpSpecializedILi7ENS5_IJNS4_1CILi1EEESB_SB_EEENS1_35KernelTmaWarpSpecializedCooperativeEEENS5_IJNSA_ILi256EEESF_NSA_ILi32EEEEEENS_10bfloat16_tENS5_IJlSB_lEEESI_SJ_NS4_8TiledMMAINS4_8MMA_AtomIJNS4_4SM904GMMA28MMA_64x256x16_F32BF16BF16_SSILNSN_5MajorE0ELSP_0ELNSN_7ScaleInE1ELSQ_1EEEEEENS4_6LayoutINS5_IJNSA_ILi2EEESB_SB_EEENS5_IJSB_NSA_ILi0EEESW_EEEEENS5_IJNS4_10UnderscoreESZ_SZ_EEEEENS4_13SM90_TMA_LOADENS4_14ComposedLayoutINS4_7SwizzleILi2ELi4ELi3EEENS4_18smem_ptr_flag_bitsILi16EEENST_INS5_IJNSA_ILi8EEESG_EEENS5_IJSG_SB_EEEEEEEvNS4_8identityES12_S1C_vS1D_EENS_8epilogue10collective6detail29Sm90TmaWarpSpecializedAdapterINS1G_15DefaultEpilogueISI_SJ_SJ_NS1F_6thread17LinearCombinationISI_Li1EffLNS1K_9ScaleType4KindE0ELNS_15FloatRoundStyleE2ESI_EENS1_15EpilogueDefaultEEEEEvvEEEEvNT_6ParamsE --------------------------
	.section	.nv.shared._ZN7cutlass13device_kernelINS_4gemm6kernel13GemmUniversalIN4cute5tupleIJiiiiEEENS1_10collective13CollectiveMmaINS1_34MainloopSm90TmaGmmaWarpSpecializedILi7ENS5_IJNS4_1CILi1EEESB_SB_EEENS1_35KernelTmaWarpSpecializedCooperativeEEENS5_IJNSA_ILi256EEESF_NSA_ILi32EEEEEENS_10bfloat16_tENS5_IJlSB_lEEESI_SJ_NS4_8TiledMMAINS4_8MMA_AtomIJNS4_4SM904GMMA28MMA_64x256x16_F32BF16BF16_SSILNSN_5MajorE0ELSP_0ELNSN_7ScaleInE1ELSQ_1EEEEEENS4_6LayoutINS5_IJNSA_ILi2EEESB_SB_EEENS5_IJSB_NSA_ILi0EEESW_EEEEENS5_IJNS4_10UnderscoreESZ_SZ_EEEEENS4_13SM90_TMA_LOADENS4_14ComposedLayoutINS4_7SwizzleILi2ELi4ELi3EEENS4_18smem_ptr_flag_bitsILi16EEENST_INS5_IJNSA_ILi8EEESG_EEENS5_IJSG_SB_EEEEEEEvNS4_8identityES12_S1C_vS1D_EENS_8epilogue10collective6detail29Sm90TmaWarpSpecializedAdapterINS1G_15DefaultEpilogueISI_SJ_SJ_NS1F_6thread17LinearCombinationISI_Li1EffLNS1K_9ScaleType4KindE0ELNS_15FloatRoundStyleE2ESI_EENS1_15EpilogueDefaultEEEEEvvEEEEvNT_6ParamsE,"aw",@nobits
	.sectionflags	@""
	.align	16
	.zero		1024


//--------------------- .nv.shared.reserved.0     --------------------------
	.section	.nv.shared.reserved.0,"aw",@nobits
	.weak		__nv_reservedSMEM_offset_0_alias
	.size		__nv_reservedSMEM_offset_0_alias, 0, 0
	.other		__nv_reservedSMEM_offset_0_alias,@"STO_CUDA_RESERVED_SHARED STV_DEFAULT"
__nv_reservedSMEM_offset_0_alias:
	.zero		0


//--------------------- .nv.global                --------------------------
	.section	.nv.global,"aw",@nobits
.nv.global:
	.type		_ZN40_INTERNAL_cc5d71a4_4_k_cu_f14f0f2c_203124cute1_E,@object
	.size		_ZN40_INTERNAL_cc5d71a4_4_k_cu_f14f0f2c_203124cute1_E,(_ZN40_INTERNAL_cc5d71a4_4_k_cu_f14f0f2c_203124cuda3std3__45__cpo6cbeginE - _ZN40_INTERNAL_cc5d71a4_4_k_cu_f14f0f2c_203124cute1_E)
_ZN40_INTERNAL_cc5d71a4_4_k_cu_f14f0f2c_203124cute1_E:
	.zero		1
	.type		_ZN40_INTERNAL_cc5d71a4_4_k_cu_f14f0f2c_203124cuda3std3__45__cpo6cbeginE,@object
	.size		_ZN40_INTERNAL_cc5d71a4_4_k_cu_f14f0f2c_203124cuda3std3__45__cpo6cbeginE,(_ZN40_INTERNAL_cc5d71a4_4_k_cu_f14f0f2c_203124cuda3std3__48in_placeE - _ZN40_INTERNAL_cc5d71a4_4_k_cu_f14f0f2c_203124cuda3std3__45__cpo6cbeginE)
_ZN40_INTERNAL_cc5d71a4_4_k_cu_f14f0f2c_203124cuda3std3__45__cpo6cbeginE:
	.zero		1
	.type		_ZN40_INTERNAL_cc5d71a4_4_k_cu_f14f0f2c_203124cuda3std3__48in_placeE,@object
	.size		_ZN40_INTERNAL_cc5d71a4_4_k_cu_f14f0f2c_203124cuda3std3__48in_placeE,(_ZN40_INTERNAL_cc5d71a4_4_k_cu_f14f0f2c_203124cuda3std6ranges3__45__cpo9iter_moveE - _ZN40_INTERNAL_cc5d71a4_4_k_cu_f14f0f2c_203124cuda3std3__48in_placeE)
_ZN40_INTERNAL_cc5d71a4_4_k_cu_f14f0f2c_203124cuda3std3__48in_placeE:
	.zero		1
	.type		_ZN40_INTERNAL_cc5d71a4_4_k_cu_f14f0f2c_203124cuda3std6ranges3__45__cpo9iter_moveE,@object
	.size		_ZN40_INTERNAL_cc5d71a4_4_k_cu_f14f0f2c_203124cuda3std6ranges3__45__cpo9iter_moveE,(_ZN40_INTERNAL_cc5d71a4_4_k_cu_f14f0f2c_203124cuda3std3__45__cpo5beginE - _ZN40_INTERNAL_cc5d71a4_4_k_cu_f14f0f2c_203124cuda3std6ranges3__45__cpo9iter_moveE)
_ZN40_INTERNAL_cc5d71a4_4_k_cu_f14f0f2c_203124cuda3std6ranges3__45__cpo9iter_moveE:
	.zero		1
	.type		_ZN40_INTERNAL_cc5d71a4_4_k_cu_f14f0f2c_203124cuda3std3__45__cpo5beginE,@object
	.size		_ZN40_INTERNAL_cc5d71a4_4_k_cu_f14f0f2c_203124cuda3std3__45__cpo5beginE,(_ZN40_INTERNAL_cc5d71a4_4_k_cu_f14f0f2c_203124cuda3std3__442_GLOBAL__N__cc5d71a4_4_k_cu_f14f0f2c_203126ignoreE - _ZN40_INTERNAL_cc5d71a4_4_k_cu_f14f0f2c_203124cuda3std3__45__cpo5beginE)
_ZN40_INTERNAL_cc5d71a4_4_k_cu_f14f0f2c_203124cuda3std3__45__cpo5beginE:
	.zero		1
	.type		_ZN40_INTERNAL_cc5d71a4_4_k_cu_f14f0f2c_203124cuda3std3__442_GLOBAL__N__cc5d71a4_4_k_cu_f14f0f2c_203126ignoreE,@object
	.size		_ZN40_INTERNAL_cc5d71a4_4_k_cu_f14f0f2c_203124cuda3std3__442_GLOBAL__N__cc5d71a4_4_k_cu_f14f0f2c_203126ignoreE,(_ZN40_INTERNAL_cc5d71a4_4_k_cu_f14f0f2c_203124cute7productE - _ZN40_INTERNAL_cc5d71a4_4_k_cu_f14f0f2c_203124cuda3std3__442_GLOBAL__N__cc5d71a4_4_k_cu_f14f0f2c_203126ignoreE)
_ZN40_INTERNAL_cc5d71a4_4_k_cu_f14f0f2c_203124cuda3std3__442_GLOBAL__N__cc5d71a4_4_k_cu_f14f0f2c_203126ignoreE:
	.zero		1
	.type		_ZN40_INTERNAL_cc5d71a4_4_k_cu_f14f0f2c_203124cute7productE,@object
	.size		_ZN40_INTERNAL_cc5d71a4_4_k_cu_f14f0f2c_203124cute7productE,(_ZN40_INTERNAL_cc5d71a4_4_k_cu_f14f0f2c_203124cuda3std3__45__cpo3endE - _ZN40_INTERNAL_cc5d71a4_4_k_cu_f14f0f2c_203124cute7productE)
_ZN40_INTERNAL_cc5d71a4_4_k_cu_f14f0f2c_203124cute7productE:
	.zero		1
	.type		_ZN40_INTERNAL_cc5d71a4_4_k_cu_f14f0f2c_203124cuda3std3__45__cpo3endE,@object
	.size		_ZN40_INTERNAL_cc5d71a4_4_k_cu_f14f0f2c_203124cuda3std3__45__cpo3endE,(_ZN40_INTERNAL_cc5d71a4_4_k_cu_f14f0f2c_203124cuda3std3__419piecewise_constructE - _ZN40_INTERNAL_cc5d71a4_4_k_cu_f14f0f2c_203124cuda3std3__45__cpo3endE)
_ZN40_INTERNAL_cc5d71a4_4_k_cu_f14f0f2c_203124cuda3std3__45__cpo3endE:
	.zero		1
	.type		_ZN40_INTERNAL_cc5d71a4_4_k_cu_f14f0f2c_203124cuda3std3__419piecewise_constructE,@object
	.size		_ZN40_INTERNAL_cc5d71a4_4_k_cu_f14f0f2c_203124cuda3std3__419piecewise_constructE,(_ZN40_INTERNAL_cc5d71a4_4_k_cu_f14f0f2c_203124cuda3std3__45__cpo4cendE - _ZN40_INTERNAL_cc5d71a4_4_k_cu_f14f0f2c_203124cuda3std3__419piecewise_constructE)
_ZN40_INTERNAL_cc5d71a4_4_k_cu_f14f0f2c_203124cuda3std3__419piecewise_constructE:
	.zero		1
	.type		_ZN40_INTERNAL_cc5d71a4_4_k_cu_f14f0f2c_203124cuda3std3__45__cpo4cendE,@object
	.size		_ZN40_INTERNAL_cc5d71a4_4_k_cu_f14f0f2c_203124cuda3std3__45__cpo4cendE,(_ZN40_INTERNAL_cc5d71a4_4_k_cu_f14f0f2c_203124cuda3std6ranges3__45__cpo4swapE - _ZN40_INTERNAL_cc5d71a4_4_k_cu_f14f0f2c_203124cuda3std3__45__cpo4cendE)
_ZN40_INTERNAL_cc5d71a4_4_k_cu_f14f0f2c_203124cuda3std3__45__cpo4cendE:
	.zero		1
	.type		_ZN40_INTERNAL_cc5d71a4_4_k_cu_f14f0f2c_203124cuda3std6ranges3__45__cpo4swapE,@object
	.size		_ZN40_INTERNAL_cc5d71a4_4_k_cu_f14f0f2c_203124cuda3std6ranges3__45__cpo4swapE,(.L_8 - _ZN40_INTERNAL_cc5d71a4_4_k_cu_f14f0f2c_203124cuda3std6ranges3__45__cpo4swapE)
_ZN40_INTERNAL_cc5d71a4_4_k_cu_f14f0f2c_203124cuda3std6ranges3__45__cpo4swapE:
	.zero		1
.L_8:


//--------------------- .nv.constant0._ZN7cutlass13device_kernelINS_4gemm6kernel13GemmUniversalIN4cute5tupleIJiiiiEEENS1_10collective13CollectiveMmaINS1_34MainloopSm90TmaGmmaWarpSpecializedILi7ENS5_IJNS4_1CILi1EEESB_SB_EEENS1_35KernelTmaWarpSpecializedCooperativeEEENS5_IJNSA_ILi256EEESF_NSA_ILi32EEEEEENS_10bfloat16_tENS5_IJlSB_lEEESI_SJ_NS4_8TiledMMAINS4_8MMA_AtomIJNS4_4SM904GMMA28MMA_64x256x16_F32BF16BF16_SSILNSN_5MajorE0ELSP_0ELNSN_7ScaleInE1ELSQ_1EEEEEENS4_6LayoutINS5_IJNSA_ILi2EEESB_SB_EEENS5_IJSB_NSA_ILi0EEESW_EEEEENS5_IJNS4_10UnderscoreESZ_SZ_EEEEENS4_13SM90_TMA_LOADENS4_14ComposedLayoutINS4_7SwizzleILi2ELi4ELi3EEENS4_18smem_ptr_flag_bitsILi16EEENST_INS5_IJNSA_ILi8EEESG_EEENS5_IJSG_SB_EEEEEEEvNS4_8identityES12_S1C_vS1D_EENS_8epilogue10collective6detail29Sm90TmaWarpSpecializedAdapterINS1G_15DefaultEpilogueISI_SJ_SJ_NS1F_6thread17LinearCombinationISI_Li1EffLNS1K_9ScaleType4KindE0ELNS_15FloatRoundStyleE2ESI_EENS1_15EpilogueDefaultEEEEEvvEEEEvNT_6ParamsE --------------------------
	.section	.nv.constant0._ZN7cutlass13device_kernelINS_4gemm6kernel13GemmUniversalIN4cute5tupleIJiiiiEEENS1_10collective13CollectiveMmaINS1_34MainloopSm90TmaGmmaWarpSpecializedILi7ENS5_IJNS4_1CILi1EEESB_SB_EEENS1_35KernelTmaWarpSpecializedCooperativeEEENS5_IJNSA_ILi256EEESF_NSA_ILi32EEEEEENS_10bfloat16_tENS5_IJlSB_lEEESI_SJ_NS4_8TiledMMAINS4_8MMA_AtomIJNS4_4SM904GMMA28MMA_64x256x16_F32BF16BF16_SSILNSN_5MajorE0ELSP_0ELNSN_7ScaleInE1ELSQ_1EEEEEENS4_6LayoutINS5_IJNSA_ILi2EEESB_SB_EEENS5_IJSB_NSA_ILi0EEESW_EEEEENS5_IJNS4_10UnderscoreESZ_SZ_EEEEENS4_13SM90_TMA_LOADENS4_14ComposedLayoutINS4_7SwizzleILi2ELi4ELi3EEENS4_18smem_ptr_flag_bitsILi16EEENST_INS5_IJNSA_ILi8EEESG_EEENS5_IJSG_SB_EEEEEEEvNS4_8identityES12_S1C_vS1D_EENS_8epilogue10collective6detail29Sm90TmaWarpSpecializedAdapterINS1G_15DefaultEpilogueISI_SJ_SJ_NS1F_6thread17LinearCombinationISI_Li1EffLNS1K_9ScaleType4KindE0ELNS_15FloatRoundStyleE2ESI_EENS1_15EpilogueDefaultEEEEEvvEEEEvNT_6ParamsE,"a",@progbits
	.sectionflags	@""
	.align	4
.nv.constant0._ZN7cutlass13device_kernelINS_4gemm6kernel13GemmUniversalIN4cute5tupleIJiiiiEEENS1_10collective13CollectiveMmaINS1_34MainloopSm90TmaGmmaWarpSpecializedILi7ENS5_IJNS4_1CILi1EEESB_SB_EEENS1_35KernelTmaWarpSpecializedCooperativeEEENS5_IJNSA_ILi256EEESF_NSA_ILi32EEEEEENS_10bfloat16_tENS5_IJlSB_lEEESI_SJ_NS4_8TiledMMAINS4_8MMA_AtomIJNS4_4SM904GMMA28MMA_64x256x16_F32BF16BF16_SSILNSN_5MajorE0ELSP_0ELNSN_7ScaleInE1ELSQ_1EEEEEENS4_6LayoutINS5_IJNSA_ILi2EEESB_SB_EEENS5_IJSB_NSA_ILi0EEESW_EEEEENS5_IJNS4_10UnderscoreESZ_SZ_EEEEENS4_13SM90_TMA_LOADENS4_14ComposedLayoutINS4_7SwizzleILi2ELi4ELi3EEENS4_18smem_ptr_flag_bitsILi16EEENST_INS5_IJNSA_ILi8EEESG_EEENS5_IJSG_SB_EEEEEEEvNS4_8identityES12_S1C_vS1D_EENS_8epilogue10collective6detail29Sm90TmaWarpSpecializedAdapterINS1G_15DefaultEpilogueISI_SJ_SJ_NS1F_6thread17LinearCombinationISI_Li1EffLNS1K_9ScaleType4KindE0ELNS_15FloatRoundStyleE2ESI_EENS1_15EpilogueDefaultEEEEEvvEEEEvNT_6ParamsE:
	.zero		1664


//--------------------- SYMBOLS --------------------------

	.type		.nv.reservedSmem.offset0,@object
	.size		.nv.reservedSmem.offset0,0x4
	.type		__assertfail,@function
